//
// Generated by NVIDIA NVVM Compiler
//
// Compiler Build ID: CL-36424714
// Cuda compilation tools, release 13.0, V13.0.88
// Based on NVVM 20.0.0
//

.version 9.0
.target sm_100
.address_size 64

	// .globl	goldilocks_ntt_forward
.const .align 8 .u64 GOLDILOCKS_P = -4294967295;
.const .align 8 .u64 GOLDILOCKS_EPSILON = 4294967295;
.const .align 8 .u64 GOLDILOCKS_GENERATOR = 7;
.const .align 8 .u64 GOLDILOCKS_R = 4294967295;
.const .align 8 .u64 GOLDILOCKS_ROOT_2_32 = 1753635133440165772;
.extern .shared .align 16 .b8 sdata[];

.visible .entry goldilocks_ntt_forward(
	.param .u64 .ptr .align 1 goldilocks_ntt_forward_param_0,
	.param .u64 .ptr .align 1 goldilocks_ntt_forward_param_1,
	.param .u32 goldilocks_ntt_forward_param_2,
	.param .u32 goldilocks_ntt_forward_param_3
)
{
	.reg .pred 	%p<36>;
	.reg .b32 	%r<58>;
	.reg .b64 	%rd<122>;

	ld.param.u64 	%rd36, [goldilocks_ntt_forward_param_0];
	ld.param.u64 	%rd37, [goldilocks_ntt_forward_param_1];
	ld.param.u32 	%r12, [goldilocks_ntt_forward_param_2];
	ld.param.u32 	%r13, [goldilocks_ntt_forward_param_3];
	cvta.to.global.u64 	%rd1, %rd36;
	cvta.to.global.u64 	%rd2, %rd37;
	mov.u32 	%r14, %ctaid.x;
	mov.u32 	%r15, %ntid.x;
	mov.u32 	%r16, %tid.x;
	mad.lo.s32 	%r1, %r14, %r15, %r16;
	setp.eq.s32 	%p1, %r13, 0;
	@%p1 bra 	$L__BB0_25;
	shr.u32 	%r2, %r12, 1;
	ld.const.u64 	%rd3, [GOLDILOCKS_P];
	ld.const.u64 	%rd4, [GOLDILOCKS_EPSILON];
	add.s64 	%rd5, %rd4, 1;
	add.s32 	%r18, %r13, 1;
	max.u32 	%r19, %r18, 2;
	add.s32 	%r3, %r19, -1;
	setp.lt.u32 	%p2, %r18, 3;
	mov.b32 	%r57, 1;
	@%p2 bra 	$L__BB0_17;
	and.b32  	%r21, %r3, -2;
	neg.s32 	%r56, %r21;
	mov.b32 	%r55, 2;
$L__BB0_3:
	setp.ge.u32 	%p3, %r1, %r2;
	add.s32 	%r7, %r55, -1;
	@%p3 bra 	$L__BB0_9;
	mov.b32 	%r22, 1;
	shl.b32 	%r23, %r22, %r7;
	shr.u32 	%r24, %r23, 1;
	add.s32 	%r25, %r7, -1;
	shr.u32 	%r26, %r1, %r25;
	add.s32 	%r27, %r24, -1;
	and.b32  	%r28, %r27, %r1;
	shl.b32 	%r29, %r26, %r7;
	add.s32 	%r30, %r28, %r29;
	add.s32 	%r31, %r28, %r24;
	mul.wide.u32 	%rd38, %r31, 8;
	add.s64 	%rd39, %rd2, %rd38;
	ld.global.nc.u64 	%rd40, [%rd39];
	mul.wide.u32 	%rd41, %r30, 8;
	add.s64 	%rd6, %rd1, %rd41;
	ld.global.u64 	%rd7, [%rd6];
	add.s32 	%r32, %r31, %r29;
	mul.wide.u32 	%rd42, %r32, 8;
	add.s64 	%rd8, %rd1, %rd42;
	ld.global.u64 	%rd43, [%rd8];
	mul.lo.s64 	%rd44, %rd43, %rd40;
	mul.hi.u64 	%rd9, %rd40, %rd43;
	setp.lt.u64 	%p4, %rd44, %rd9;
	sub.s64 	%rd45, %rd44, %rd9;
	selp.b64 	%rd46, %rd3, 0, %p4;
	add.s64 	%rd47, %rd46, %rd45;
	shl.b64 	%rd48, %rd9, 32;
	add.s64 	%rd116, %rd47, %rd48;
	setp.ge.u64 	%p5, %rd116, %rd47;
	@%p5 bra 	$L__BB0_6;
	setp.gt.u64 	%p6, %rd116, -4294967296;
	selp.b64 	%rd49, %rd3, 0, %p6;
	add.s64 	%rd50, %rd116, %rd49;
	add.s64 	%rd116, %rd50, 4294967295;
$L__BB0_6:
	and.b64  	%rd51, %rd9, -4294967296;
	add.s64 	%rd117, %rd116, %rd51;
	setp.ge.u64 	%p7, %rd117, %rd116;
	@%p7 bra 	$L__BB0_8;
	add.s64 	%rd52, %rd4, %rd117;
	setp.lt.u64 	%p8, %rd52, %rd3;
	selp.b64 	%rd53, 0, %rd3, %p8;
	sub.s64 	%rd117, %rd52, %rd53;
$L__BB0_8:
	setp.lt.u64 	%p9, %rd117, %rd3;
	selp.b64 	%rd54, 0, %rd3, %p9;
	sub.s64 	%rd55, %rd117, %rd54;
	add.s64 	%rd56, %rd55, %rd7;
	setp.lt.u64 	%p10, %rd56, %rd55;
	selp.b64 	%rd57, %rd5, 0, %p10;
	add.s64 	%rd58, %rd56, %rd57;
	setp.lt.u64 	%p11, %rd58, %rd3;
	selp.b64 	%rd59, 0, %rd3, %p11;
	sub.s64 	%rd60, %rd58, %rd59;
	st.global.u64 	[%rd6], %rd60;
	sub.s64 	%rd61, %rd7, %rd55;
	setp.lt.u64 	%p12, %rd7, %rd55;
	selp.b64 	%rd62, %rd3, 0, %p12;
	add.s64 	%rd63, %rd61, %rd62;
	st.global.u64 	[%rd8], %rd63;
$L__BB0_9:
	setp.ge.u32 	%p13, %r1, %r2;
	bar.sync 	0;
	@%p13 bra 	$L__BB0_15;
	mov.b32 	%r33, 2;
	shl.b32 	%r34, %r33, %r7;
	shr.u32 	%r35, %r34, 1;
	shr.u32 	%r36, %r1, %r7;
	add.s32 	%r37, %r35, -1;
	and.b32  	%r38, %r37, %r1;
	shl.b32 	%r39, %r36, %r55;
	add.s32 	%r40, %r38, %r39;
	add.s32 	%r41, %r38, %r35;
	mul.wide.u32 	%rd64, %r41, 8;
	add.s64 	%rd65, %rd2, %rd64;
	ld.global.nc.u64 	%rd66, [%rd65];
	mul.wide.u32 	%rd67, %r40, 8;
	add.s64 	%rd16, %rd1, %rd67;
	ld.global.u64 	%rd17, [%rd16];
	add.s32 	%r42, %r41, %r39;
	mul.wide.u32 	%rd68, %r42, 8;
	add.s64 	%rd18, %rd1, %rd68;
	ld.global.u64 	%rd69, [%rd18];
	mul.lo.s64 	%rd70, %rd69, %rd66;
	mul.hi.u64 	%rd19, %rd66, %rd69;
	setp.lt.u64 	%p14, %rd70, %rd19;
	sub.s64 	%rd71, %rd70, %rd19;
	selp.b64 	%rd72, %rd3, 0, %p14;
	add.s64 	%rd73, %rd72, %rd71;
	shl.b64 	%rd74, %rd19, 32;
	add.s64 	%rd118, %rd73, %rd74;
	setp.ge.u64 	%p15, %rd118, %rd73;
	@%p15 bra 	$L__BB0_12;
	setp.gt.u64 	%p16, %rd118, -4294967296;
	selp.b64 	%rd75, %rd3, 0, %p16;
	add.s64 	%rd76, %rd118, %rd75;
	add.s64 	%rd118, %rd76, 4294967295;
$L__BB0_12:
	and.b64  	%rd77, %rd19, -4294967296;
	add.s64 	%rd119, %rd118, %rd77;
	setp.ge.u64 	%p17, %rd119, %rd118;
	@%p17 bra 	$L__BB0_14;
	add.s64 	%rd78, %rd4, %rd119;
	setp.lt.u64 	%p18, %rd78, %rd3;
	selp.b64 	%rd79, 0, %rd3, %p18;
	sub.s64 	%rd119, %rd78, %rd79;
$L__BB0_14:
	setp.lt.u64 	%p19, %rd119, %rd3;
	selp.b64 	%rd80, 0, %rd3, %p19;
	sub.s64 	%rd81, %rd119, %rd80;
	add.s64 	%rd82, %rd81, %rd17;
	setp.lt.u64 	%p20, %rd82, %rd81;
	selp.b64 	%rd83, %rd5, 0, %p20;
	add.s64 	%rd84, %rd82, %rd83;
	setp.lt.u64 	%p21, %rd84, %rd3;
	selp.b64 	%rd85, 0, %rd3, %p21;
	sub.s64 	%rd86, %rd84, %rd85;
	st.global.u64 	[%rd16], %rd86;
	sub.s64 	%rd87, %rd17, %rd81;
	setp.lt.u64 	%p22, %rd17, %rd81;
	selp.b64 	%rd88, %rd3, 0, %p22;
	add.s64 	%rd89, %rd87, %rd88;
	st.global.u64 	[%rd18], %rd89;
$L__BB0_15:
	bar.sync 	0;
	add.s32 	%r56, %r56, 2;
	add.s32 	%r55, %r55, 2;
	setp.ne.s32 	%p23, %r56, 0;
	@%p23 bra 	$L__BB0_3;
	add.s32 	%r57, %r55, -1;
$L__BB0_17:
	and.b32  	%r43, %r3, 1;
	setp.eq.b32 	%p24, %r43, 1;
	not.pred 	%p25, %p24;
	@%p25 bra 	$L__BB0_25;
	setp.ge.u32 	%p26, %r1, %r2;
	@%p26 bra 	$L__BB0_24;
	mov.b32 	%r44, 1;
	shl.b32 	%r45, %r44, %r57;
	shr.u32 	%r46, %r45, 1;
	add.s32 	%r47, %r57, -1;
	shr.u32 	%r48, %r1, %r47;
	add.s32 	%r49, %r46, -1;
	and.b32  	%r50, %r49, %r1;
	shl.b32 	%r51, %r48, %r57;
	add.s32 	%r52, %r50, %r51;
	add.s32 	%r53, %r50, %r46;
	mul.wide.u32 	%rd90, %r53, 8;
	add.s64 	%rd91, %rd2, %rd90;
	ld.global.nc.u64 	%rd92, [%rd91];
	mul.wide.u32 	%rd93, %r52, 8;
	add.s64 	%rd26, %rd1, %rd93;
	ld.global.u64 	%rd27, [%rd26];
	add.s32 	%r54, %r53, %r51;
	mul.wide.u32 	%rd94, %r54, 8;
	add.s64 	%rd28, %rd1, %rd94;
	ld.global.u64 	%rd95, [%rd28];
	mul.lo.s64 	%rd96, %rd95, %rd92;
	mul.hi.u64 	%rd29, %rd92, %rd95;
	setp.lt.u64 	%p27, %rd96, %rd29;
	sub.s64 	%rd97, %rd96, %rd29;
	selp.b64 	%rd98, %rd3, 0, %p27;
	add.s64 	%rd99, %rd98, %rd97;
	shl.b64 	%rd100, %rd29, 32;
	add.s64 	%rd120, %rd99, %rd100;
	setp.ge.u64 	%p28, %rd120, %rd99;
	@%p28 bra 	$L__BB0_21;
	setp.gt.u64 	%p29, %rd120, -4294967296;
	selp.b64 	%rd101, %rd3, 0, %p29;
	add.s64 	%rd102, %rd120, %rd101;
	add.s64 	%rd120, %rd102, 4294967295;
$L__BB0_21:
	and.b64  	%rd103, %rd29, -4294967296;
	add.s64 	%rd121, %rd120, %rd103;
	setp.ge.u64 	%p30, %rd121, %rd120;
	@%p30 bra 	$L__BB0_23;
	add.s64 	%rd104, %rd4, %rd121;
	setp.lt.u64 	%p31, %rd104, %rd3;
	selp.b64 	%rd105, 0, %rd3, %p31;
	sub.s64 	%rd121, %rd104, %rd105;
$L__BB0_23:
	setp.lt.u64 	%p32, %rd121, %rd3;
	selp.b64 	%rd106, 0, %rd3, %p32;
	sub.s64 	%rd107, %rd121, %rd106;
	add.s64 	%rd108, %rd107, %rd27;
	setp.lt.u64 	%p33, %rd108, %rd107;
	selp.b64 	%rd109, %rd5, 0, %p33;
	add.s64 	%rd110, %rd108, %rd109;
	setp.lt.u64 	%p34, %rd110, %rd3;
	selp.b64 	%rd111, 0, %rd3, %p34;
	sub.s64 	%rd112, %rd110, %rd111;
	st.global.u64 	[%rd26], %rd112;
	sub.s64 	%rd113, %rd27, %rd107;
	setp.lt.u64 	%p35, %rd27, %rd107;
	selp.b64 	%rd114, %rd3, 0, %p35;
	add.s64 	%rd115, %rd113, %rd114;
	st.global.u64 	[%rd28], %rd115;
$L__BB0_24:
	bar.sync 	0;
$L__BB0_25:
	ret;

}
	// .globl	goldilocks_ntt_inverse
.visible .entry goldilocks_ntt_inverse(
	.param .u64 .ptr .align 1 goldilocks_ntt_inverse_param_0,
	.param .u64 .ptr .align 1 goldilocks_ntt_inverse_param_1,
	.param .u32 goldilocks_ntt_inverse_param_2,
	.param .u32 goldilocks_ntt_inverse_param_3
)
{
	.reg .pred 	%p<59>;
	.reg .b32 	%r<50>;
	.reg .b64 	%rd<206>;

	ld.param.u64 	%rd64, [goldilocks_ntt_inverse_param_0];
	ld.param.u64 	%rd65, [goldilocks_ntt_inverse_param_1];
	ld.param.u32 	%r8, [goldilocks_ntt_inverse_param_2];
	ld.param.u32 	%r9, [goldilocks_ntt_inverse_param_3];
	cvta.to.global.u64 	%rd1, %rd65;
	cvta.to.global.u64 	%rd2, %rd64;
	mov.u32 	%r10, %ctaid.x;
	mov.u32 	%r11, %ntid.x;
	mov.u32 	%r12, %tid.x;
	mad.lo.s32 	%r1, %r10, %r11, %r12;
	setp.lt.s32 	%p1, %r9, 1;
	@%p1 bra 	$L__BB1_24;
	shr.u32 	%r2, %r8, 1;
	ld.const.u64 	%rd3, [GOLDILOCKS_EPSILON];
	add.s64 	%rd4, %rd3, 1;
	ld.const.u64 	%rd5, [GOLDILOCKS_P];
	and.b32  	%r13, %r9, 1;
	setp.eq.b32 	%p2, %r13, 1;
	not.pred 	%p3, %p2;
	mov.u32 	%r48, %r9;
	@%p3 bra 	$L__BB1_9;
	setp.ge.u32 	%p4, %r1, %r2;
	@%p4 bra 	$L__BB1_8;
	mov.b32 	%r14, 1;
	shl.b32 	%r15, %r14, %r9;
	shr.u32 	%r16, %r15, 1;
	add.s32 	%r17, %r9, -1;
	shr.u32 	%r18, %r1, %r17;
	add.s32 	%r19, %r16, -1;
	and.b32  	%r20, %r19, %r1;
	shl.b32 	%r21, %r18, %r9;
	add.s32 	%r22, %r20, %r21;
	add.s32 	%r23, %r20, %r16;
	mul.wide.u32 	%rd66, %r23, 8;
	add.s64 	%rd67, %rd1, %rd66;
	ld.global.nc.u64 	%rd68, [%rd67];
	mul.wide.u32 	%rd69, %r22, 8;
	add.s64 	%rd70, %rd2, %rd69;
	ld.global.u64 	%rd71, [%rd70];
	add.s32 	%r24, %r23, %r21;
	mul.wide.u32 	%rd72, %r24, 8;
	add.s64 	%rd6, %rd2, %rd72;
	ld.global.u64 	%rd73, [%rd6];
	add.s64 	%rd74, %rd73, %rd71;
	setp.lt.u64 	%p5, %rd74, %rd73;
	selp.b64 	%rd75, %rd4, 0, %p5;
	add.s64 	%rd76, %rd74, %rd75;
	setp.lt.u64 	%p6, %rd76, %rd5;
	selp.b64 	%rd77, 0, %rd5, %p6;
	sub.s64 	%rd78, %rd76, %rd77;
	st.global.u64 	[%rd70], %rd78;
	sub.s64 	%rd79, %rd71, %rd73;
	setp.lt.u64 	%p7, %rd71, %rd73;
	selp.b64 	%rd80, %rd5, 0, %p7;
	add.s64 	%rd81, %rd80, %rd79;
	mul.lo.s64 	%rd82, %rd81, %rd68;
	mul.hi.u64 	%rd7, %rd81, %rd68;
	setp.lt.u64 	%p8, %rd82, %rd7;
	sub.s64 	%rd83, %rd82, %rd7;
	selp.b64 	%rd84, %rd5, 0, %p8;
	add.s64 	%rd85, %rd84, %rd83;
	shl.b64 	%rd86, %rd7, 32;
	add.s64 	%rd189, %rd85, %rd86;
	setp.ge.u64 	%p9, %rd189, %rd85;
	@%p9 bra 	$L__BB1_5;
	setp.gt.u64 	%p10, %rd189, -4294967296;
	selp.b64 	%rd87, %rd5, 0, %p10;
	add.s64 	%rd88, %rd189, %rd87;
	add.s64 	%rd189, %rd88, 4294967295;
$L__BB1_5:
	and.b64  	%rd89, %rd7, -4294967296;
	add.s64 	%rd190, %rd189, %rd89;
	setp.ge.u64 	%p11, %rd190, %rd189;
	@%p11 bra 	$L__BB1_7;
	add.s64 	%rd90, %rd3, %rd190;
	setp.lt.u64 	%p12, %rd90, %rd5;
	selp.b64 	%rd91, 0, %rd5, %p12;
	sub.s64 	%rd190, %rd90, %rd91;
$L__BB1_7:
	setp.lt.u64 	%p13, %rd190, %rd5;
	selp.b64 	%rd92, 0, %rd5, %p13;
	sub.s64 	%rd93, %rd190, %rd92;
	st.global.u64 	[%rd6], %rd93;
$L__BB1_8:
	bar.sync 	0;
	add.s32 	%r48, %r9, -1;
$L__BB1_9:
	setp.eq.s32 	%p14, %r9, 1;
	@%p14 bra 	$L__BB1_24;
	add.s32 	%r49, %r48, 2;
$L__BB1_11:
	setp.ge.u32 	%p15, %r1, %r2;
	add.s32 	%r7, %r49, -2;
	@%p15 bra 	$L__BB1_17;
	mov.b32 	%r25, 1;
	shl.b32 	%r26, %r25, %r7;
	shr.u32 	%r27, %r26, 1;
	add.s32 	%r28, %r49, -3;
	shr.u32 	%r29, %r1, %r28;
	add.s32 	%r30, %r27, -1;
	and.b32  	%r31, %r30, %r1;
	shl.b32 	%r32, %r29, %r7;
	add.s32 	%r33, %r31, %r32;
	add.s32 	%r34, %r31, %r27;
	mul.wide.u32 	%rd94, %r34, 8;
	add.s64 	%rd95, %rd1, %rd94;
	ld.global.nc.u64 	%rd96, [%rd95];
	mul.wide.u32 	%rd97, %r33, 8;
	add.s64 	%rd98, %rd2, %rd97;
	ld.global.u64 	%rd99, [%rd98];
	add.s32 	%r35, %r34, %r32;
	mul.wide.u32 	%rd100, %r35, 8;
	add.s64 	%rd14, %rd2, %rd100;
	ld.global.u64 	%rd101, [%rd14];
	add.s64 	%rd102, %rd101, %rd99;
	setp.lt.u64 	%p16, %rd102, %rd101;
	selp.b64 	%rd103, %rd4, 0, %p16;
	add.s64 	%rd104, %rd102, %rd103;
	setp.lt.u64 	%p17, %rd104, %rd5;
	selp.b64 	%rd105, 0, %rd5, %p17;
	sub.s64 	%rd106, %rd104, %rd105;
	st.global.u64 	[%rd98], %rd106;
	sub.s64 	%rd107, %rd99, %rd101;
	setp.lt.u64 	%p18, %rd99, %rd101;
	selp.b64 	%rd108, %rd5, 0, %p18;
	add.s64 	%rd109, %rd108, %rd107;
	mul.lo.s64 	%rd110, %rd109, %rd96;
	mul.hi.u64 	%rd15, %rd109, %rd96;
	setp.lt.u64 	%p19, %rd110, %rd15;
	sub.s64 	%rd111, %rd110, %rd15;
	selp.b64 	%rd112, %rd5, 0, %p19;
	add.s64 	%rd113, %rd112, %rd111;
	shl.b64 	%rd114, %rd15, 32;
	add.s64 	%rd191, %rd113, %rd114;
	setp.ge.u64 	%p20, %rd191, %rd113;
	@%p20 bra 	$L__BB1_14;
	setp.gt.u64 	%p21, %rd191, -4294967296;
	selp.b64 	%rd115, %rd5, 0, %p21;
	add.s64 	%rd116, %rd191, %rd115;
	add.s64 	%rd191, %rd116, 4294967295;
$L__BB1_14:
	and.b64  	%rd117, %rd15, -4294967296;
	add.s64 	%rd192, %rd191, %rd117;
	setp.ge.u64 	%p22, %rd192, %rd191;
	@%p22 bra 	$L__BB1_16;
	add.s64 	%rd118, %rd3, %rd192;
	setp.lt.u64 	%p23, %rd118, %rd5;
	selp.b64 	%rd119, 0, %rd5, %p23;
	sub.s64 	%rd192, %rd118, %rd119;
$L__BB1_16:
	setp.lt.u64 	%p24, %rd192, %rd5;
	selp.b64 	%rd120, 0, %rd5, %p24;
	sub.s64 	%rd121, %rd192, %rd120;
	st.global.u64 	[%rd14], %rd121;
$L__BB1_17:
	setp.ge.u32 	%p25, %r1, %r2;
	bar.sync 	0;
	@%p25 bra 	$L__BB1_23;
	add.s32 	%r36, %r49, -3;
	mov.b32 	%r37, 1;
	shl.b32 	%r38, %r37, %r36;
	shr.u32 	%r39, %r38, 1;
	add.s32 	%r40, %r49, -4;
	shr.u32 	%r41, %r1, %r40;
	add.s32 	%r42, %r39, -1;
	and.b32  	%r43, %r42, %r1;
	shl.b32 	%r44, %r41, %r36;
	add.s32 	%r45, %r43, %r44;
	add.s32 	%r46, %r43, %r39;
	mul.wide.u32 	%rd122, %r46, 8;
	add.s64 	%rd123, %rd1, %rd122;
	ld.global.nc.u64 	%rd124, [%rd123];
	mul.wide.u32 	%rd125, %r45, 8;
	add.s64 	%rd126, %rd2, %rd125;
	ld.global.u64 	%rd127, [%rd126];
	add.s32 	%r47, %r46, %r44;
	mul.wide.u32 	%rd128, %r47, 8;
	add.s64 	%rd22, %rd2, %rd128;
	ld.global.u64 	%rd129, [%rd22];
	add.s64 	%rd130, %rd129, %rd127;
	setp.lt.u64 	%p26, %rd130, %rd129;
	selp.b64 	%rd131, %rd4, 0, %p26;
	add.s64 	%rd132, %rd130, %rd131;
	setp.lt.u64 	%p27, %rd132, %rd5;
	selp.b64 	%rd133, 0, %rd5, %p27;
	sub.s64 	%rd134, %rd132, %rd133;
	st.global.u64 	[%rd126], %rd134;
	sub.s64 	%rd135, %rd127, %rd129;
	setp.lt.u64 	%p28, %rd127, %rd129;
	selp.b64 	%rd136, %rd5, 0, %p28;
	add.s64 	%rd137, %rd136, %rd135;
	mul.lo.s64 	%rd138, %rd137, %rd124;
	mul.hi.u64 	%rd23, %rd137, %rd124;
	setp.lt.u64 	%p29, %rd138, %rd23;
	sub.s64 	%rd139, %rd138, %rd23;
	selp.b64 	%rd140, %rd5, 0, %p29;
	add.s64 	%rd141, %rd140, %rd139;
	shl.b64 	%rd142, %rd23, 32;
	add.s64 	%rd193, %rd141, %rd142;
	setp.ge.u64 	%p30, %rd193, %rd141;
	@%p30 bra 	$L__BB1_20;
	setp.gt.u64 	%p31, %rd193, -4294967296;
	selp.b64 	%rd143, %rd5, 0, %p31;
	add.s64 	%rd144, %rd193, %rd143;
	add.s64 	%rd193, %rd144, 4294967295;
$L__BB1_20:
	and.b64  	%rd145, %rd23, -4294967296;
	add.s64 	%rd194, %rd193, %rd145;
	setp.ge.u64 	%p32, %rd194, %rd193;
	@%p32 bra 	$L__BB1_22;
	add.s64 	%rd146, %rd3, %rd194;
	setp.lt.u64 	%p33, %rd146, %rd5;
	selp.b64 	%rd147, 0, %rd5, %p33;
	sub.s64 	%rd194, %rd146, %rd147;
$L__BB1_22:
	setp.lt.u64 	%p34, %rd194, %rd5;
	selp.b64 	%rd148, 0, %rd5, %p34;
	sub.s64 	%rd149, %rd194, %rd148;
	st.global.u64 	[%rd22], %rd149;
$L__BB1_23:
	bar.sync 	0;
	setp.gt.u32 	%p35, %r7, 2;
	mov.u32 	%r49, %r7;
	@%p35 bra 	$L__BB1_11;
$L__BB1_24:
	setp.ge.u32 	%p36, %r1, %r8;
	@%p36 bra 	$L__BB1_43;
	ld.const.u64 	%rd30, [GOLDILOCKS_P];
	ld.const.u64 	%rd31, [GOLDILOCKS_EPSILON];
	add.s64 	%rd197, %rd30, -2;
	setp.eq.s64 	%p37, %rd197, 0;
	mov.b64 	%rd200, 1;
	@%p37 bra 	$L__BB1_38;
	cvt.u64.u32 	%rd196, %r8;
	mov.b64 	%rd200, 1;
$L__BB1_27:
	and.b64  	%rd152, %rd197, 1;
	setp.eq.b64 	%p38, %rd152, 1;
	not.pred 	%p39, %p38;
	@%p39 bra 	$L__BB1_33;
	mul.lo.s64 	%rd153, %rd200, %rd196;
	mul.hi.u64 	%rd37, %rd200, %rd196;
	setp.lt.u64 	%p40, %rd153, %rd37;
	sub.s64 	%rd154, %rd153, %rd37;
	selp.b64 	%rd155, %rd30, 0, %p40;
	add.s64 	%rd156, %rd155, %rd154;
	shl.b64 	%rd157, %rd37, 32;
	add.s64 	%rd198, %rd156, %rd157;
	setp.ge.u64 	%p41, %rd198, %rd156;
	@%p41 bra 	$L__BB1_30;
	setp.gt.u64 	%p42, %rd198, -4294967296;
	selp.b64 	%rd158, %rd30, 0, %p42;
	add.s64 	%rd159, %rd198, %rd158;
	add.s64 	%rd198, %rd159, 4294967295;
$L__BB1_30:
	and.b64  	%rd160, %rd37, -4294967296;
	add.s64 	%rd199, %rd198, %rd160;
	setp.ge.u64 	%p43, %rd199, %rd198;
	@%p43 bra 	$L__BB1_32;
	add.s64 	%rd161, %rd31, %rd199;
	setp.lt.u64 	%p44, %rd161, %rd30;
	selp.b64 	%rd162, 0, %rd30, %p44;
	sub.s64 	%rd199, %rd161, %rd162;
$L__BB1_32:
	setp.lt.u64 	%p45, %rd199, %rd30;
	selp.b64 	%rd163, 0, %rd30, %p45;
	sub.s64 	%rd200, %rd199, %rd163;
$L__BB1_33:
	mul.lo.s64 	%rd164, %rd196, %rd196;
	mul.hi.u64 	%rd46, %rd196, %rd196;
	setp.lt.u64 	%p46, %rd164, %rd46;
	sub.s64 	%rd165, %rd164, %rd46;
	selp.b64 	%rd166, %rd30, 0, %p46;
	add.s64 	%rd167, %rd166, %rd165;
	shl.b64 	%rd168, %rd46, 32;
	add.s64 	%rd201, %rd167, %rd168;
	setp.ge.u64 	%p47, %rd201, %rd167;
	@%p47 bra 	$L__BB1_35;
	setp.gt.u64 	%p48, %rd201, -4294967296;
	selp.b64 	%rd169, %rd30, 0, %p48;
	add.s64 	%rd170, %rd201, %rd169;
	add.s64 	%rd201, %rd170, 4294967295;
$L__BB1_35:
	and.b64  	%rd171, %rd46, -4294967296;
	add.s64 	%rd202, %rd201, %rd171;
	setp.ge.u64 	%p49, %rd202, %rd201;
	@%p49 bra 	$L__BB1_37;
	add.s64 	%rd172, %rd31, %rd202;
	setp.lt.u64 	%p50, %rd172, %rd30;
	selp.b64 	%rd173, 0, %rd30, %p50;
	sub.s64 	%rd202, %rd172, %rd173;
$L__BB1_37:
	setp.lt.u64 	%p51, %rd202, %rd30;
	selp.b64 	%rd174, 0, %rd30, %p51;
	sub.s64 	%rd196, %rd202, %rd174;
	shr.u64 	%rd54, %rd197, 1;
	setp.gt.u64 	%p52, %rd197, 1;
	mov.u64 	%rd197, %rd54;
	@%p52 bra 	$L__BB1_27;
$L__BB1_38:
	mul.wide.u32 	%rd175, %r1, 8;
	add.s64 	%rd56, %rd2, %rd175;
	ld.global.u64 	%rd176, [%rd56];
	mul.lo.s64 	%rd177, %rd176, %rd200;
	mul.hi.u64 	%rd57, %rd176, %rd200;
	setp.lt.u64 	%p53, %rd177, %rd57;
	sub.s64 	%rd178, %rd177, %rd57;
	selp.b64 	%rd179, %rd30, 0, %p53;
	add.s64 	%rd180, %rd179, %rd178;
	shl.b64 	%rd181, %rd57, 32;
	add.s64 	%rd204, %rd180, %rd181;
	setp.ge.u64 	%p54, %rd204, %rd180;
	@%p54 bra 	$L__BB1_40;
	setp.gt.u64 	%p55, %rd204, -4294967296;
	selp.b64 	%rd182, %rd30, 0, %p55;
	add.s64 	%rd183, %rd204, %rd182;
	add.s64 	%rd204, %rd183, 4294967295;
$L__BB1_40:
	and.b64  	%rd184, %rd57, -4294967296;
	add.s64 	%rd205, %rd204, %rd184;
	setp.ge.u64 	%p56, %rd205, %rd204;
	@%p56 bra 	$L__BB1_42;
	add.s64 	%rd185, %rd31, %rd205;
	setp.lt.u64 	%p57, %rd185, %rd30;
	selp.b64 	%rd186, 0, %rd30, %p57;
	sub.s64 	%rd205, %rd185, %rd186;
$L__BB1_42:
	setp.lt.u64 	%p58, %rd205, %rd30;
	selp.b64 	%rd187, 0, %rd30, %p58;
	sub.s64 	%rd188, %rd205, %rd187;
	st.global.u64 	[%rd56], %rd188;
$L__BB1_43:
	ret;

}
	// .globl	goldilocks_vec_add
.visible .entry goldilocks_vec_add(
	.param .u64 .ptr .align 1 goldilocks_vec_add_param_0,
	.param .u64 .ptr .align 1 goldilocks_vec_add_param_1,
	.param .u64 .ptr .align 1 goldilocks_vec_add_param_2,
	.param .u32 goldilocks_vec_add_param_3
)
{
	.reg .pred 	%p<4>;
	.reg .b32 	%r<6>;
	.reg .b64 	%rd<23>;

	ld.param.u64 	%rd4, [goldilocks_vec_add_param_0];
	ld.param.u64 	%rd5, [goldilocks_vec_add_param_1];
	ld.param.u64 	%rd6, [goldilocks_vec_add_param_2];
	ld.param.u32 	%r2, [goldilocks_vec_add_param_3];
	mov.u32 	%r3, %ctaid.x;
	mov.u32 	%r4, %ntid.x;
	mov.u32 	%r5, %tid.x;
	mad.lo.s32 	%r1, %r3, %r4, %r5;
	setp.ge.u32 	%p1, %r1, %r2;
	@%p1 bra 	$L__BB2_4;
	cvta.to.global.u64 	%rd7, %rd5;
	cvta.to.global.u64 	%rd8, %rd6;
	mul.wide.u32 	%rd9, %r1, 8;
	add.s64 	%rd10, %rd7, %rd9;
	ld.global.nc.u64 	%rd11, [%rd10];
	add.s64 	%rd12, %rd8, %rd9;
	ld.global.nc.u64 	%rd13, [%rd12];
	add.s64 	%rd22, %rd13, %rd11;
	setp.ge.u64 	%p2, %rd22, %rd13;
	@%p2 bra 	$L__BB2_3;
	ld.const.u64 	%rd14, [GOLDILOCKS_EPSILON];
	add.s64 	%rd15, %rd22, %rd14;
	add.s64 	%rd22, %rd15, 1;
$L__BB2_3:
	ld.const.u64 	%rd16, [GOLDILOCKS_P];
	setp.lt.u64 	%p3, %rd22, %rd16;
	selp.b64 	%rd17, 0, %rd16, %p3;
	sub.s64 	%rd18, %rd22, %rd17;
	cvta.to.global.u64 	%rd19, %rd4;
	add.s64 	%rd21, %rd19, %rd9;
	st.global.u64 	[%rd21], %rd18;
$L__BB2_4:
	ret;

}
	// .globl	goldilocks_vec_mul
.visible .entry goldilocks_vec_mul(
	.param .u64 .ptr .align 1 goldilocks_vec_mul_param_0,
	.param .u64 .ptr .align 1 goldilocks_vec_mul_param_1,
	.param .u64 .ptr .align 1 goldilocks_vec_mul_param_2,
	.param .u32 goldilocks_vec_mul_param_3
)
{
	.reg .pred 	%p<8>;
	.reg .b32 	%r<6>;
	.reg .b64 	%rd<37>;

	ld.param.u64 	%rd9, [goldilocks_vec_mul_param_0];
	ld.param.u64 	%rd10, [goldilocks_vec_mul_param_1];
	ld.param.u64 	%rd11, [goldilocks_vec_mul_param_2];
	ld.param.u32 	%r2, [goldilocks_vec_mul_param_3];
	mov.u32 	%r3, %ctaid.x;
	mov.u32 	%r4, %ntid.x;
	mov.u32 	%r5, %tid.x;
	mad.lo.s32 	%r1, %r3, %r4, %r5;
	setp.ge.u32 	%p1, %r1, %r2;
	@%p1 bra 	$L__BB3_6;
	cvta.to.global.u64 	%rd12, %rd10;
	cvta.to.global.u64 	%rd13, %rd11;
	mul.wide.u32 	%rd14, %r1, 8;
	add.s64 	%rd15, %rd12, %rd14;
	ld.global.nc.u64 	%rd16, [%rd15];
	add.s64 	%rd17, %rd13, %rd14;
	ld.global.nc.u64 	%rd18, [%rd17];
	mul.lo.s64 	%rd19, %rd18, %rd16;
	mul.hi.u64 	%rd1, %rd16, %rd18;
	setp.lt.u64 	%p2, %rd19, %rd1;
	sub.s64 	%rd20, %rd19, %rd1;
	ld.const.u64 	%rd2, [GOLDILOCKS_P];
	selp.b64 	%rd21, %rd2, 0, %p2;
	add.s64 	%rd22, %rd21, %rd20;
	shl.b64 	%rd23, %rd1, 32;
	add.s64 	%rd35, %rd22, %rd23;
	setp.ge.u64 	%p3, %rd35, %rd22;
	@%p3 bra 	$L__BB3_3;
	setp.gt.u64 	%p4, %rd35, -4294967296;
	selp.b64 	%rd24, %rd2, 0, %p4;
	add.s64 	%rd25, %rd35, %rd24;
	add.s64 	%rd35, %rd25, 4294967295;
$L__BB3_3:
	and.b64  	%rd26, %rd1, -4294967296;
	add.s64 	%rd36, %rd35, %rd26;
	setp.ge.u64 	%p5, %rd36, %rd35;
	@%p5 bra 	$L__BB3_5;
	ld.const.u64 	%rd27, [GOLDILOCKS_EPSILON];
	add.s64 	%rd28, %rd27, %rd36;
	setp.lt.u64 	%p6, %rd28, %rd2;
	selp.b64 	%rd29, 0, %rd2, %p6;
	sub.s64 	%rd36, %rd28, %rd29;
$L__BB3_5:
	setp.lt.u64 	%p7, %rd36, %rd2;
	selp.b64 	%rd30, 0, %rd2, %p7;
	sub.s64 	%rd31, %rd36, %rd30;
	cvta.to.global.u64 	%rd32, %rd9;
	add.s64 	%rd34, %rd32, %rd14;
	st.global.u64 	[%rd34], %rd31;
$L__BB3_6:
	ret;

}
	// .globl	goldilocks_vec_scale
.visible .entry goldilocks_vec_scale(
	.param .u64 .ptr .align 1 goldilocks_vec_scale_param_0,
	.param .u64 .ptr .align 1 goldilocks_vec_scale_param_1,
	.param .u64 goldilocks_vec_scale_param_2,
	.param .u32 goldilocks_vec_scale_param_3
)
{
	.reg .pred 	%p<8>;
	.reg .b32 	%r<6>;
	.reg .b64 	%rd<34>;

	ld.param.u64 	%rd9, [goldilocks_vec_scale_param_0];
	ld.param.u64 	%rd10, [goldilocks_vec_scale_param_1];
	ld.param.u64 	%rd11, [goldilocks_vec_scale_param_2];
	ld.param.u32 	%r2, [goldilocks_vec_scale_param_3];
	mov.u32 	%r3, %ctaid.x;
	mov.u32 	%r4, %ntid.x;
	mov.u32 	%r5, %tid.x;
	mad.lo.s32 	%r1, %r3, %r4, %r5;
	setp.ge.u32 	%p1, %r1, %r2;
	@%p1 bra 	$L__BB4_6;
	cvta.to.global.u64 	%rd12, %rd10;
	mul.wide.u32 	%rd13, %r1, 8;
	add.s64 	%rd14, %rd12, %rd13;
	ld.global.nc.u64 	%rd15, [%rd14];
	mul.lo.s64 	%rd16, %rd15, %rd11;
	mul.hi.u64 	%rd1, %rd15, %rd11;
	setp.lt.u64 	%p2, %rd16, %rd1;
	sub.s64 	%rd17, %rd16, %rd1;
	ld.const.u64 	%rd2, [GOLDILOCKS_P];
	selp.b64 	%rd18, %rd2, 0, %p2;
	add.s64 	%rd19, %rd18, %rd17;
	shl.b64 	%rd20, %rd1, 32;
	add.s64 	%rd32, %rd19, %rd20;
	setp.ge.u64 	%p3, %rd32, %rd19;
	@%p3 bra 	$L__BB4_3;
	setp.gt.u64 	%p4, %rd32, -4294967296;
	selp.b64 	%rd21, %rd2, 0, %p4;
	add.s64 	%rd22, %rd32, %rd21;
	add.s64 	%rd32, %rd22, 4294967295;
$L__BB4_3:
	and.b64  	%rd23, %rd1, -4294967296;
	add.s64 	%rd33, %rd32, %rd23;
	setp.ge.u64 	%p5, %rd33, %rd32;
	@%p5 bra 	$L__BB4_5;
	ld.const.u64 	%rd24, [GOLDILOCKS_EPSILON];
	add.s64 	%rd25, %rd24, %rd33;
	setp.lt.u64 	%p6, %rd25, %rd2;
	selp.b64 	%rd26, 0, %rd2, %p6;
	sub.s64 	%rd33, %rd25, %rd26;
$L__BB4_5:
	setp.lt.u64 	%p7, %rd33, %rd2;
	selp.b64 	%rd27, 0, %rd2, %p7;
	sub.s64 	%rd28, %rd33, %rd27;
	cvta.to.global.u64 	%rd29, %rd9;
	add.s64 	%rd31, %rd29, %rd13;
	st.global.u64 	[%rd31], %rd28;
$L__BB4_6:
	ret;

}
	// .globl	goldilocks_inner_product
.visible .entry goldilocks_inner_product(
	.param .u64 .ptr .align 1 goldilocks_inner_product_param_0,
	.param .u64 .ptr .align 1 goldilocks_inner_product_param_1,
	.param .u64 .ptr .align 1 goldilocks_inner_product_param_2,
	.param .u32 goldilocks_inner_product_param_3
)
{
	.reg .pred 	%p<14>;
	.reg .b32 	%r<14>;
	.reg .b64 	%rd<50>;

	ld.param.u64 	%rd13, [goldilocks_inner_product_param_0];
	ld.param.u64 	%rd14, [goldilocks_inner_product_param_1];
	ld.param.u64 	%rd15, [goldilocks_inner_product_param_2];
	ld.param.u32 	%r7, [goldilocks_inner_product_param_3];
	mov.u32 	%r1, %tid.x;
	mov.u32 	%r8, %ctaid.x;
	mov.u32 	%r13, %ntid.x;
	mad.lo.s32 	%r3, %r8, %r13, %r1;
	setp.ge.u32 	%p1, %r3, %r7;
	mov.b64 	%rd49, 0;
	@%p1 bra 	$L__BB5_6;
	cvta.to.global.u64 	%rd17, %rd14;
	cvta.to.global.u64 	%rd18, %rd15;
	mul.wide.u32 	%rd19, %r3, 8;
	add.s64 	%rd20, %rd17, %rd19;
	ld.global.nc.u64 	%rd21, [%rd20];
	add.s64 	%rd22, %rd18, %rd19;
	ld.global.nc.u64 	%rd23, [%rd22];
	mul.lo.s64 	%rd24, %rd23, %rd21;
	mul.hi.u64 	%rd1, %rd21, %rd23;
	setp.lt.u64 	%p2, %rd24, %rd1;
	sub.s64 	%rd25, %rd24, %rd1;
	ld.const.u64 	%rd2, [GOLDILOCKS_P];
	selp.b64 	%rd26, %rd2, 0, %p2;
	add.s64 	%rd27, %rd26, %rd25;
	shl.b64 	%rd28, %rd1, 32;
	add.s64 	%rd47, %rd27, %rd28;
	setp.ge.u64 	%p3, %rd47, %rd27;
	@%p3 bra 	$L__BB5_3;
	setp.gt.u64 	%p4, %rd47, -4294967296;
	selp.b64 	%rd29, %rd2, 0, %p4;
	add.s64 	%rd30, %rd47, %rd29;
	add.s64 	%rd47, %rd30, 4294967295;
$L__BB5_3:
	and.b64  	%rd31, %rd1, -4294967296;
	add.s64 	%rd48, %rd47, %rd31;
	setp.ge.u64 	%p5, %rd48, %rd47;
	@%p5 bra 	$L__BB5_5;
	ld.const.u64 	%rd32, [GOLDILOCKS_EPSILON];
	add.s64 	%rd33, %rd32, %rd48;
	setp.lt.u64 	%p6, %rd33, %rd2;
	selp.b64 	%rd34, 0, %rd2, %p6;
	sub.s64 	%rd48, %rd33, %rd34;
$L__BB5_5:
	setp.lt.u64 	%p7, %rd48, %rd2;
	selp.b64 	%rd35, 0, %rd2, %p7;
	sub.s64 	%rd49, %rd48, %rd35;
$L__BB5_6:
	shl.b32 	%r9, %r1, 3;
	mov.u32 	%r10, sdata;
	add.s32 	%r4, %r10, %r9;
	st.shared.u64 	[%r4], %rd49;
	bar.sync 	0;
	setp.lt.u32 	%p8, %r13, 2;
	@%p8 bra 	$L__BB5_11;
	ld.const.u64 	%rd36, [GOLDILOCKS_EPSILON];
	add.s64 	%rd11, %rd36, 1;
	ld.const.u64 	%rd12, [GOLDILOCKS_P];
$L__BB5_8:
	shr.u32 	%r6, %r13, 1;
	setp.ge.u32 	%p9, %r1, %r6;
	@%p9 bra 	$L__BB5_10;
	ld.shared.u64 	%rd37, [%r4];
	shl.b32 	%r11, %r6, 3;
	add.s32 	%r12, %r4, %r11;
	ld.shared.u64 	%rd38, [%r12];
	add.s64 	%rd39, %rd38, %rd37;
	setp.lt.u64 	%p10, %rd39, %rd38;
	selp.b64 	%rd40, %rd11, 0, %p10;
	add.s64 	%rd41, %rd39, %rd40;
	setp.lt.u64 	%p11, %rd41, %rd12;
	selp.b64 	%rd42, 0, %rd12, %p11;
	sub.s64 	%rd43, %rd41, %rd42;
	st.shared.u64 	[%r4], %rd43;
$L__BB5_10:
	bar.sync 	0;
	setp.gt.u32 	%p12, %r13, 3;
	mov.u32 	%r13, %r6;
	@%p12 bra 	$L__BB5_8;
$L__BB5_11:
	setp.ne.s32 	%p13, %r1, 0;
	@%p13 bra 	$L__BB5_13;
	ld.shared.u64 	%rd44, [sdata];
	cvta.to.global.u64 	%rd45, %rd13;
	atom.global.add.u64 	%rd46, [%rd45], %rd44;
$L__BB5_13:
	ret;

}
	// .globl	goldilocks_poly_eval
.visible .entry goldilocks_poly_eval(
	.param .u64 .ptr .align 1 goldilocks_poly_eval_param_0,
	.param .u64 .ptr .align 1 goldilocks_poly_eval_param_1,
	.param .u64 goldilocks_poly_eval_param_2,
	.param .u32 goldilocks_poly_eval_param_3
)
{
	.reg .pred 	%p<65>;
	.reg .b32 	%r<27>;
	.reg .b64 	%rd<229>;

	ld.param.u64 	%rd64, [goldilocks_poly_eval_param_0];
	ld.param.u64 	%rd66, [goldilocks_poly_eval_param_1];
	ld.param.u64 	%rd65, [goldilocks_poly_eval_param_2];
	ld.param.u32 	%r13, [goldilocks_poly_eval_param_3];
	cvta.to.global.u64 	%rd1, %rd66;
	mov.u32 	%r14, %ctaid.x;
	mov.u32 	%r15, %tid.x;
	or.b32  	%r16, %r14, %r15;
	setp.ne.s32 	%p1, %r16, 0;
	@%p1 bra 	$L__BB6_40;
	mul.wide.u32 	%rd67, %r13, 8;
	add.s64 	%rd68, %rd1, %rd67;
	ld.global.nc.u64 	%rd228, [%rd68];
	add.s32 	%r26, %r13, -1;
	setp.lt.s32 	%p2, %r26, 0;
	@%p2 bra 	$L__BB6_39;
	ld.const.u64 	%rd3, [GOLDILOCKS_P];
	ld.const.u64 	%rd4, [GOLDILOCKS_EPSILON];
	add.s64 	%rd5, %rd4, 1;
	and.b32  	%r2, %r13, 3;
	setp.lt.u32 	%p3, %r26, 3;
	@%p3 bra 	$L__BB6_22;
	add.s32 	%r24, %r13, -2;
	and.b32  	%r17, %r13, -4;
	neg.s32 	%r23, %r17;
$L__BB6_4:
	.pragma "nounroll";
	mul.lo.s64 	%rd70, %rd228, %rd65;
	mul.hi.u64 	%rd7, %rd228, %rd65;
	setp.lt.u64 	%p4, %rd70, %rd7;
	sub.s64 	%rd71, %rd70, %rd7;
	selp.b64 	%rd72, %rd3, 0, %p4;
	add.s64 	%rd73, %rd72, %rd71;
	shl.b64 	%rd74, %rd7, 32;
	add.s64 	%rd210, %rd73, %rd74;
	setp.ge.u64 	%p5, %rd210, %rd73;
	@%p5 bra 	$L__BB6_6;
	setp.gt.u64 	%p6, %rd210, -4294967296;
	selp.b64 	%rd75, %rd3, 0, %p6;
	add.s64 	%rd76, %rd210, %rd75;
	add.s64 	%rd210, %rd76, 4294967295;
$L__BB6_6:
	and.b64  	%rd77, %rd7, -4294967296;
	add.s64 	%rd211, %rd210, %rd77;
	setp.ge.u64 	%p7, %rd211, %rd210;
	@%p7 bra 	$L__BB6_8;
	add.s64 	%rd78, %rd4, %rd211;
	setp.lt.u64 	%p8, %rd78, %rd3;
	selp.b64 	%rd79, 0, %rd3, %p8;
	sub.s64 	%rd211, %rd78, %rd79;
$L__BB6_8:
	setp.lt.u64 	%p9, %rd211, %rd3;
	selp.b64 	%rd80, 0, %rd3, %p9;
	sub.s64 	%rd81, %rd211, %rd80;
	add.s32 	%r18, %r24, 1;
	mul.wide.u32 	%rd82, %r18, 8;
	add.s64 	%rd83, %rd1, %rd82;
	ld.global.nc.u64 	%rd84, [%rd83];
	add.s64 	%rd85, %rd81, %rd84;
	setp.lt.u64 	%p10, %rd85, %rd81;
	selp.b64 	%rd86, %rd5, 0, %p10;
	add.s64 	%rd87, %rd85, %rd86;
	setp.lt.u64 	%p11, %rd87, %rd3;
	selp.b64 	%rd88, 0, %rd3, %p11;
	sub.s64 	%rd89, %rd87, %rd88;
	mul.lo.s64 	%rd90, %rd89, %rd65;
	mul.hi.u64 	%rd14, %rd89, %rd65;
	setp.lt.u64 	%p12, %rd90, %rd14;
	sub.s64 	%rd91, %rd90, %rd14;
	selp.b64 	%rd92, %rd3, 0, %p12;
	add.s64 	%rd93, %rd92, %rd91;
	shl.b64 	%rd94, %rd14, 32;
	add.s64 	%rd212, %rd93, %rd94;
	setp.ge.u64 	%p13, %rd212, %rd93;
	@%p13 bra 	$L__BB6_10;
	setp.gt.u64 	%p14, %rd212, -4294967296;
	selp.b64 	%rd95, %rd3, 0, %p14;
	add.s64 	%rd96, %rd212, %rd95;
	add.s64 	%rd212, %rd96, 4294967295;
$L__BB6_10:
	and.b64  	%rd97, %rd14, -4294967296;
	add.s64 	%rd213, %rd212, %rd97;
	setp.ge.u64 	%p15, %rd213, %rd212;
	@%p15 bra 	$L__BB6_12;
	add.s64 	%rd98, %rd4, %rd213;
	setp.lt.u64 	%p16, %rd98, %rd3;
	selp.b64 	%rd99, 0, %rd3, %p16;
	sub.s64 	%rd213, %rd98, %rd99;
$L__BB6_12:
	setp.lt.u64 	%p17, %rd213, %rd3;
	selp.b64 	%rd100, 0, %rd3, %p17;
	sub.s64 	%rd101, %rd213, %rd100;
	mul.wide.u32 	%rd102, %r24, 8;
	add.s64 	%rd103, %rd1, %rd102;
	ld.global.nc.u64 	%rd104, [%rd103];
	add.s64 	%rd105, %rd101, %rd104;
	setp.lt.u64 	%p18, %rd105, %rd101;
	selp.b64 	%rd106, %rd5, 0, %p18;
	add.s64 	%rd107, %rd105, %rd106;
	setp.lt.u64 	%p19, %rd107, %rd3;
	selp.b64 	%rd108, 0, %rd3, %p19;
	sub.s64 	%rd109, %rd107, %rd108;
	mul.lo.s64 	%rd110, %rd109, %rd65;
	mul.hi.u64 	%rd21, %rd109, %rd65;
	setp.lt.u64 	%p20, %rd110, %rd21;
	sub.s64 	%rd111, %rd110, %rd21;
	selp.b64 	%rd112, %rd3, 0, %p20;
	add.s64 	%rd113, %rd112, %rd111;
	shl.b64 	%rd114, %rd21, 32;
	add.s64 	%rd214, %rd113, %rd114;
	setp.ge.u64 	%p21, %rd214, %rd113;
	@%p21 bra 	$L__BB6_14;
	setp.gt.u64 	%p22, %rd214, -4294967296;
	selp.b64 	%rd115, %rd3, 0, %p22;
	add.s64 	%rd116, %rd214, %rd115;
	add.s64 	%rd214, %rd116, 4294967295;
$L__BB6_14:
	and.b64  	%rd117, %rd21, -4294967296;
	add.s64 	%rd215, %rd214, %rd117;
	setp.ge.u64 	%p23, %rd215, %rd214;
	@%p23 bra 	$L__BB6_16;
	add.s64 	%rd118, %rd4, %rd215;
	setp.lt.u64 	%p24, %rd118, %rd3;
	selp.b64 	%rd119, 0, %rd3, %p24;
	sub.s64 	%rd215, %rd118, %rd119;
$L__BB6_16:
	setp.lt.u64 	%p25, %rd215, %rd3;
	selp.b64 	%rd120, 0, %rd3, %p25;
	sub.s64 	%rd121, %rd215, %rd120;
	add.s32 	%r19, %r24, -1;
	mul.wide.u32 	%rd122, %r19, 8;
	add.s64 	%rd123, %rd1, %rd122;
	ld.global.nc.u64 	%rd124, [%rd123];
	add.s64 	%rd125, %rd121, %rd124;
	setp.lt.u64 	%p26, %rd125, %rd121;
	selp.b64 	%rd126, %rd5, 0, %p26;
	add.s64 	%rd127, %rd125, %rd126;
	setp.lt.u64 	%p27, %rd127, %rd3;
	selp.b64 	%rd128, 0, %rd3, %p27;
	sub.s64 	%rd129, %rd127, %rd128;
	mul.lo.s64 	%rd130, %rd129, %rd65;
	mul.hi.u64 	%rd28, %rd129, %rd65;
	setp.lt.u64 	%p28, %rd130, %rd28;
	sub.s64 	%rd131, %rd130, %rd28;
	selp.b64 	%rd132, %rd3, 0, %p28;
	add.s64 	%rd133, %rd132, %rd131;
	shl.b64 	%rd134, %rd28, 32;
	add.s64 	%rd216, %rd133, %rd134;
	setp.ge.u64 	%p29, %rd216, %rd133;
	@%p29 bra 	$L__BB6_18;
	setp.gt.u64 	%p30, %rd216, -4294967296;
	selp.b64 	%rd135, %rd3, 0, %p30;
	add.s64 	%rd136, %rd216, %rd135;
	add.s64 	%rd216, %rd136, 4294967295;
$L__BB6_18:
	and.b64  	%rd137, %rd28, -4294967296;
	add.s64 	%rd217, %rd216, %rd137;
	setp.ge.u64 	%p31, %rd217, %rd216;
	@%p31 bra 	$L__BB6_20;
	add.s64 	%rd138, %rd4, %rd217;
	setp.lt.u64 	%p32, %rd138, %rd3;
	selp.b64 	%rd139, 0, %rd3, %p32;
	sub.s64 	%rd217, %rd138, %rd139;
$L__BB6_20:
	setp.lt.u64 	%p33, %rd217, %rd3;
	selp.b64 	%rd140, 0, %rd3, %p33;
	sub.s64 	%rd141, %rd217, %rd140;
	add.s32 	%r20, %r24, -2;
	mul.wide.u32 	%rd142, %r20, 8;
	add.s64 	%rd143, %rd1, %rd142;
	ld.global.nc.u64 	%rd144, [%rd143];
	add.s64 	%rd145, %rd141, %rd144;
	setp.lt.u64 	%p34, %rd145, %rd141;
	selp.b64 	%rd146, %rd5, 0, %p34;
	add.s64 	%rd147, %rd145, %rd146;
	setp.lt.u64 	%p35, %rd147, %rd3;
	selp.b64 	%rd148, 0, %rd3, %p35;
	sub.s64 	%rd228, %rd147, %rd148;
	add.s32 	%r24, %r24, -4;
	add.s32 	%r23, %r23, 4;
	setp.ne.s32 	%p36, %r23, 0;
	@%p36 bra 	$L__BB6_4;
	add.s32 	%r26, %r24, 1;
$L__BB6_22:
	setp.eq.s32 	%p37, %r2, 0;
	@%p37 bra 	$L__BB6_39;
	setp.eq.s32 	%p38, %r2, 1;
	@%p38 bra 	$L__BB6_33;
	mul.lo.s64 	%rd150, %rd228, %rd65;
	mul.hi.u64 	%rd38, %rd228, %rd65;
	setp.lt.u64 	%p39, %rd150, %rd38;
	sub.s64 	%rd151, %rd150, %rd38;
	selp.b64 	%rd152, %rd3, 0, %p39;
	add.s64 	%rd153, %rd152, %rd151;
	shl.b64 	%rd154, %rd38, 32;
	add.s64 	%rd220, %rd153, %rd154;
	setp.ge.u64 	%p40, %rd220, %rd153;
	@%p40 bra 	$L__BB6_26;
	setp.gt.u64 	%p41, %rd220, -4294967296;
	selp.b64 	%rd155, %rd3, 0, %p41;
	add.s64 	%rd156, %rd220, %rd155;
	add.s64 	%rd220, %rd156, 4294967295;
$L__BB6_26:
	and.b64  	%rd157, %rd38, -4294967296;
	add.s64 	%rd221, %rd220, %rd157;
	setp.ge.u64 	%p42, %rd221, %rd220;
	@%p42 bra 	$L__BB6_28;
	add.s64 	%rd158, %rd4, %rd221;
	setp.lt.u64 	%p43, %rd158, %rd3;
	selp.b64 	%rd159, 0, %rd3, %p43;
	sub.s64 	%rd221, %rd158, %rd159;
$L__BB6_28:
	setp.lt.u64 	%p44, %rd221, %rd3;
	selp.b64 	%rd160, 0, %rd3, %p44;
	sub.s64 	%rd161, %rd221, %rd160;
	mul.wide.u32 	%rd162, %r26, 8;
	add.s64 	%rd163, %rd1, %rd162;
	ld.global.nc.u64 	%rd164, [%rd163];
	add.s64 	%rd165, %rd161, %rd164;
	setp.lt.u64 	%p45, %rd165, %rd161;
	selp.b64 	%rd166, %rd5, 0, %p45;
	add.s64 	%rd167, %rd165, %rd166;
	setp.lt.u64 	%p46, %rd167, %rd3;
	selp.b64 	%rd168, 0, %rd3, %p46;
	sub.s64 	%rd169, %rd167, %rd168;
	mul.lo.s64 	%rd170, %rd169, %rd65;
	mul.hi.u64 	%rd45, %rd169, %rd65;
	setp.lt.u64 	%p47, %rd170, %rd45;
	sub.s64 	%rd171, %rd170, %rd45;
	selp.b64 	%rd172, %rd3, 0, %p47;
	add.s64 	%rd173, %rd172, %rd171;
	shl.b64 	%rd174, %rd45, 32;
	add.s64 	%rd222, %rd173, %rd174;
	setp.ge.u64 	%p48, %rd222, %rd173;
	@%p48 bra 	$L__BB6_30;
	setp.gt.u64 	%p49, %rd222, -4294967296;
	selp.b64 	%rd175, %rd3, 0, %p49;
	add.s64 	%rd176, %rd222, %rd175;
	add.s64 	%rd222, %rd176, 4294967295;
$L__BB6_30:
	and.b64  	%rd177, %rd45, -4294967296;
	add.s64 	%rd223, %rd222, %rd177;
	setp.ge.u64 	%p50, %rd223, %rd222;
	@%p50 bra 	$L__BB6_32;
	add.s64 	%rd178, %rd4, %rd223;
	setp.lt.u64 	%p51, %rd178, %rd3;
	selp.b64 	%rd179, 0, %rd3, %p51;
	sub.s64 	%rd223, %rd178, %rd179;
$L__BB6_32:
	setp.lt.u64 	%p52, %rd223, %rd3;
	selp.b64 	%rd180, 0, %rd3, %p52;
	sub.s64 	%rd181, %rd223, %rd180;
	add.s32 	%r21, %r26, -1;
	mul.wide.u32 	%rd182, %r21, 8;
	add.s64 	%rd183, %rd1, %rd182;
	ld.global.nc.u64 	%rd184, [%rd183];
	add.s64 	%rd185, %rd181, %rd184;
	setp.lt.u64 	%p53, %rd185, %rd181;
	selp.b64 	%rd186, %rd5, 0, %p53;
	add.s64 	%rd187, %rd185, %rd186;
	setp.lt.u64 	%p54, %rd187, %rd3;
	selp.b64 	%rd188, 0, %rd3, %p54;
	sub.s64 	%rd228, %rd187, %rd188;
	add.s32 	%r26, %r26, -2;
$L__BB6_33:
	and.b32  	%r22, %r13, 1;
	setp.eq.b32 	%p55, %r22, 1;
	not.pred 	%p56, %p55;
	@%p56 bra 	$L__BB6_39;
	mul.lo.s64 	%rd189, %rd228, %rd65;
	mul.hi.u64 	%rd55, %rd228, %rd65;
	setp.lt.u64 	%p57, %rd189, %rd55;
	sub.s64 	%rd190, %rd189, %rd55;
	selp.b64 	%rd191, %rd3, 0, %p57;
	add.s64 	%rd192, %rd191, %rd190;
	shl.b64 	%rd193, %rd55, 32;
	add.s64 	%rd226, %rd192, %rd193;
	setp.ge.u64 	%p58, %rd226, %rd192;
	@%p58 bra 	$L__BB6_36;
	setp.gt.u64 	%p59, %rd226, -4294967296;
	selp.b64 	%rd194, %rd3, 0, %p59;
	add.s64 	%rd195, %rd226, %rd194;
	add.s64 	%rd226, %rd195, 4294967295;
$L__BB6_36:
	and.b64  	%rd196, %rd55, -4294967296;
	add.s64 	%rd227, %rd226, %rd196;
	setp.ge.u64 	%p60, %rd227, %rd226;
	@%p60 bra 	$L__BB6_38;
	add.s64 	%rd197, %rd4, %rd227;
	setp.lt.u64 	%p61, %rd197, %rd3;
	selp.b64 	%rd198, 0, %rd3, %p61;
	sub.s64 	%rd227, %rd197, %rd198;
$L__BB6_38:
	setp.lt.u64 	%p62, %rd227, %rd3;
	selp.b64 	%rd199, 0, %rd3, %p62;
	sub.s64 	%rd200, %rd227, %rd199;
	mul.wide.u32 	%rd201, %r26, 8;
	add.s64 	%rd202, %rd1, %rd201;
	ld.global.nc.u64 	%rd203, [%rd202];
	add.s64 	%rd204, %rd200, %rd203;
	setp.lt.u64 	%p63, %rd204, %rd200;
	selp.b64 	%rd205, %rd5, 0, %p63;
	add.s64 	%rd206, %rd204, %rd205;
	setp.lt.u64 	%p64, %rd206, %rd3;
	selp.b64 	%rd207, 0, %rd3, %p64;
	sub.s64 	%rd228, %rd206, %rd207;
$L__BB6_39:
	cvta.to.global.u64 	%rd208, %rd64;
	st.global.u64 	[%rd208], %rd228;
$L__BB6_40:
	ret;

}
	// .globl	goldilocks_poly_eval_batch
.visible .entry goldilocks_poly_eval_batch(
	.param .u64 .ptr .align 1 goldilocks_poly_eval_batch_param_0,
	.param .u64 .ptr .align 1 goldilocks_poly_eval_batch_param_1,
	.param .u64 .ptr .align 1 goldilocks_poly_eval_batch_param_2,
	.param .u32 goldilocks_poly_eval_batch_param_3,
	.param .u32 goldilocks_poly_eval_batch_param_4
)
{
	.reg .pred 	%p<65>;
	.reg .b32 	%r<29>;
	.reg .b64 	%rd<235>;

	ld.param.u64 	%rd65, [goldilocks_poly_eval_batch_param_0];
	ld.param.u64 	%rd67, [goldilocks_poly_eval_batch_param_1];
	ld.param.u64 	%rd66, [goldilocks_poly_eval_batch_param_2];
	ld.param.u32 	%r14, [goldilocks_poly_eval_batch_param_3];
	ld.param.u32 	%r15, [goldilocks_poly_eval_batch_param_4];
	cvta.to.global.u64 	%rd1, %rd67;
	mov.u32 	%r16, %ctaid.x;
	mov.u32 	%r17, %ntid.x;
	mov.u32 	%r18, %tid.x;
	mad.lo.s32 	%r1, %r16, %r17, %r18;
	setp.ge.u32 	%p1, %r1, %r15;
	@%p1 bra 	$L__BB7_40;
	cvta.to.global.u64 	%rd68, %rd66;
	mul.wide.u32 	%rd69, %r1, 8;
	add.s64 	%rd70, %rd68, %rd69;
	ld.global.nc.u64 	%rd2, [%rd70];
	mul.wide.u32 	%rd71, %r14, 8;
	add.s64 	%rd72, %rd1, %rd71;
	ld.global.nc.u64 	%rd234, [%rd72];
	add.s32 	%r28, %r14, -1;
	setp.lt.s32 	%p2, %r28, 0;
	@%p2 bra 	$L__BB7_39;
	ld.const.u64 	%rd4, [GOLDILOCKS_P];
	ld.const.u64 	%rd5, [GOLDILOCKS_EPSILON];
	add.s64 	%rd6, %rd5, 1;
	and.b32  	%r3, %r14, 3;
	setp.lt.u32 	%p3, %r28, 3;
	@%p3 bra 	$L__BB7_22;
	add.s32 	%r26, %r14, -2;
	and.b32  	%r19, %r14, -4;
	neg.s32 	%r25, %r19;
$L__BB7_4:
	.pragma "nounroll";
	mul.lo.s64 	%rd74, %rd234, %rd2;
	mul.hi.u64 	%rd8, %rd234, %rd2;
	setp.lt.u64 	%p4, %rd74, %rd8;
	sub.s64 	%rd75, %rd74, %rd8;
	selp.b64 	%rd76, %rd4, 0, %p4;
	add.s64 	%rd77, %rd76, %rd75;
	shl.b64 	%rd78, %rd8, 32;
	add.s64 	%rd216, %rd77, %rd78;
	setp.ge.u64 	%p5, %rd216, %rd77;
	@%p5 bra 	$L__BB7_6;
	setp.gt.u64 	%p6, %rd216, -4294967296;
	selp.b64 	%rd79, %rd4, 0, %p6;
	add.s64 	%rd80, %rd216, %rd79;
	add.s64 	%rd216, %rd80, 4294967295;
$L__BB7_6:
	and.b64  	%rd81, %rd8, -4294967296;
	add.s64 	%rd217, %rd216, %rd81;
	setp.ge.u64 	%p7, %rd217, %rd216;
	@%p7 bra 	$L__BB7_8;
	add.s64 	%rd82, %rd5, %rd217;
	setp.lt.u64 	%p8, %rd82, %rd4;
	selp.b64 	%rd83, 0, %rd4, %p8;
	sub.s64 	%rd217, %rd82, %rd83;
$L__BB7_8:
	setp.lt.u64 	%p9, %rd217, %rd4;
	selp.b64 	%rd84, 0, %rd4, %p9;
	sub.s64 	%rd85, %rd217, %rd84;
	add.s32 	%r20, %r26, 1;
	mul.wide.u32 	%rd86, %r20, 8;
	add.s64 	%rd87, %rd1, %rd86;
	ld.global.nc.u64 	%rd88, [%rd87];
	add.s64 	%rd89, %rd85, %rd88;
	setp.lt.u64 	%p10, %rd89, %rd85;
	selp.b64 	%rd90, %rd6, 0, %p10;
	add.s64 	%rd91, %rd89, %rd90;
	setp.lt.u64 	%p11, %rd91, %rd4;
	selp.b64 	%rd92, 0, %rd4, %p11;
	sub.s64 	%rd93, %rd91, %rd92;
	mul.lo.s64 	%rd94, %rd93, %rd2;
	mul.hi.u64 	%rd15, %rd93, %rd2;
	setp.lt.u64 	%p12, %rd94, %rd15;
	sub.s64 	%rd95, %rd94, %rd15;
	selp.b64 	%rd96, %rd4, 0, %p12;
	add.s64 	%rd97, %rd96, %rd95;
	shl.b64 	%rd98, %rd15, 32;
	add.s64 	%rd218, %rd97, %rd98;
	setp.ge.u64 	%p13, %rd218, %rd97;
	@%p13 bra 	$L__BB7_10;
	setp.gt.u64 	%p14, %rd218, -4294967296;
	selp.b64 	%rd99, %rd4, 0, %p14;
	add.s64 	%rd100, %rd218, %rd99;
	add.s64 	%rd218, %rd100, 4294967295;
$L__BB7_10:
	and.b64  	%rd101, %rd15, -4294967296;
	add.s64 	%rd219, %rd218, %rd101;
	setp.ge.u64 	%p15, %rd219, %rd218;
	@%p15 bra 	$L__BB7_12;
	add.s64 	%rd102, %rd5, %rd219;
	setp.lt.u64 	%p16, %rd102, %rd4;
	selp.b64 	%rd103, 0, %rd4, %p16;
	sub.s64 	%rd219, %rd102, %rd103;
$L__BB7_12:
	setp.lt.u64 	%p17, %rd219, %rd4;
	selp.b64 	%rd104, 0, %rd4, %p17;
	sub.s64 	%rd105, %rd219, %rd104;
	mul.wide.u32 	%rd106, %r26, 8;
	add.s64 	%rd107, %rd1, %rd106;
	ld.global.nc.u64 	%rd108, [%rd107];
	add.s64 	%rd109, %rd105, %rd108;
	setp.lt.u64 	%p18, %rd109, %rd105;
	selp.b64 	%rd110, %rd6, 0, %p18;
	add.s64 	%rd111, %rd109, %rd110;
	setp.lt.u64 	%p19, %rd111, %rd4;
	selp.b64 	%rd112, 0, %rd4, %p19;
	sub.s64 	%rd113, %rd111, %rd112;
	mul.lo.s64 	%rd114, %rd113, %rd2;
	mul.hi.u64 	%rd22, %rd113, %rd2;
	setp.lt.u64 	%p20, %rd114, %rd22;
	sub.s64 	%rd115, %rd114, %rd22;
	selp.b64 	%rd116, %rd4, 0, %p20;
	add.s64 	%rd117, %rd116, %rd115;
	shl.b64 	%rd118, %rd22, 32;
	add.s64 	%rd220, %rd117, %rd118;
	setp.ge.u64 	%p21, %rd220, %rd117;
	@%p21 bra 	$L__BB7_14;
	setp.gt.u64 	%p22, %rd220, -4294967296;
	selp.b64 	%rd119, %rd4, 0, %p22;
	add.s64 	%rd120, %rd220, %rd119;
	add.s64 	%rd220, %rd120, 4294967295;
$L__BB7_14:
	and.b64  	%rd121, %rd22, -4294967296;
	add.s64 	%rd221, %rd220, %rd121;
	setp.ge.u64 	%p23, %rd221, %rd220;
	@%p23 bra 	$L__BB7_16;
	add.s64 	%rd122, %rd5, %rd221;
	setp.lt.u64 	%p24, %rd122, %rd4;
	selp.b64 	%rd123, 0, %rd4, %p24;
	sub.s64 	%rd221, %rd122, %rd123;
$L__BB7_16:
	setp.lt.u64 	%p25, %rd221, %rd4;
	selp.b64 	%rd124, 0, %rd4, %p25;
	sub.s64 	%rd125, %rd221, %rd124;
	add.s32 	%r21, %r26, -1;
	mul.wide.u32 	%rd126, %r21, 8;
	add.s64 	%rd127, %rd1, %rd126;
	ld.global.nc.u64 	%rd128, [%rd127];
	add.s64 	%rd129, %rd125, %rd128;
	setp.lt.u64 	%p26, %rd129, %rd125;
	selp.b64 	%rd130, %rd6, 0, %p26;
	add.s64 	%rd131, %rd129, %rd130;
	setp.lt.u64 	%p27, %rd131, %rd4;
	selp.b64 	%rd132, 0, %rd4, %p27;
	sub.s64 	%rd133, %rd131, %rd132;
	mul.lo.s64 	%rd134, %rd133, %rd2;
	mul.hi.u64 	%rd29, %rd133, %rd2;
	setp.lt.u64 	%p28, %rd134, %rd29;
	sub.s64 	%rd135, %rd134, %rd29;
	selp.b64 	%rd136, %rd4, 0, %p28;
	add.s64 	%rd137, %rd136, %rd135;
	shl.b64 	%rd138, %rd29, 32;
	add.s64 	%rd222, %rd137, %rd138;
	setp.ge.u64 	%p29, %rd222, %rd137;
	@%p29 bra 	$L__BB7_18;
	setp.gt.u64 	%p30, %rd222, -4294967296;
	selp.b64 	%rd139, %rd4, 0, %p30;
	add.s64 	%rd140, %rd222, %rd139;
	add.s64 	%rd222, %rd140, 4294967295;
$L__BB7_18:
	and.b64  	%rd141, %rd29, -4294967296;
	add.s64 	%rd223, %rd222, %rd141;
	setp.ge.u64 	%p31, %rd223, %rd222;
	@%p31 bra 	$L__BB7_20;
	add.s64 	%rd142, %rd5, %rd223;
	setp.lt.u64 	%p32, %rd142, %rd4;
	selp.b64 	%rd143, 0, %rd4, %p32;
	sub.s64 	%rd223, %rd142, %rd143;
$L__BB7_20:
	setp.lt.u64 	%p33, %rd223, %rd4;
	selp.b64 	%rd144, 0, %rd4, %p33;
	sub.s64 	%rd145, %rd223, %rd144;
	add.s32 	%r22, %r26, -2;
	mul.wide.u32 	%rd146, %r22, 8;
	add.s64 	%rd147, %rd1, %rd146;
	ld.global.nc.u64 	%rd148, [%rd147];
	add.s64 	%rd149, %rd145, %rd148;
	setp.lt.u64 	%p34, %rd149, %rd145;
	selp.b64 	%rd150, %rd6, 0, %p34;
	add.s64 	%rd151, %rd149, %rd150;
	setp.lt.u64 	%p35, %rd151, %rd4;
	selp.b64 	%rd152, 0, %rd4, %p35;
	sub.s64 	%rd234, %rd151, %rd152;
	add.s32 	%r26, %r26, -4;
	add.s32 	%r25, %r25, 4;
	setp.ne.s32 	%p36, %r25, 0;
	@%p36 bra 	$L__BB7_4;
	add.s32 	%r28, %r26, 1;
$L__BB7_22:
	setp.eq.s32 	%p37, %r3, 0;
	@%p37 bra 	$L__BB7_39;
	setp.eq.s32 	%p38, %r3, 1;
	@%p38 bra 	$L__BB7_33;
	mul.lo.s64 	%rd154, %rd234, %rd2;
	mul.hi.u64 	%rd39, %rd234, %rd2;
	setp.lt.u64 	%p39, %rd154, %rd39;
	sub.s64 	%rd155, %rd154, %rd39;
	selp.b64 	%rd156, %rd4, 0, %p39;
	add.s64 	%rd157, %rd156, %rd155;
	shl.b64 	%rd158, %rd39, 32;
	add.s64 	%rd226, %rd157, %rd158;
	setp.ge.u64 	%p40, %rd226, %rd157;
	@%p40 bra 	$L__BB7_26;
	setp.gt.u64 	%p41, %rd226, -4294967296;
	selp.b64 	%rd159, %rd4, 0, %p41;
	add.s64 	%rd160, %rd226, %rd159;
	add.s64 	%rd226, %rd160, 4294967295;
$L__BB7_26:
	and.b64  	%rd161, %rd39, -4294967296;
	add.s64 	%rd227, %rd226, %rd161;
	setp.ge.u64 	%p42, %rd227, %rd226;
	@%p42 bra 	$L__BB7_28;
	add.s64 	%rd162, %rd5, %rd227;
	setp.lt.u64 	%p43, %rd162, %rd4;
	selp.b64 	%rd163, 0, %rd4, %p43;
	sub.s64 	%rd227, %rd162, %rd163;
$L__BB7_28:
	setp.lt.u64 	%p44, %rd227, %rd4;
	selp.b64 	%rd164, 0, %rd4, %p44;
	sub.s64 	%rd165, %rd227, %rd164;
	mul.wide.u32 	%rd166, %r28, 8;
	add.s64 	%rd167, %rd1, %rd166;
	ld.global.nc.u64 	%rd168, [%rd167];
	add.s64 	%rd169, %rd165, %rd168;
	setp.lt.u64 	%p45, %rd169, %rd165;
	selp.b64 	%rd170, %rd6, 0, %p45;
	add.s64 	%rd171, %rd169, %rd170;
	setp.lt.u64 	%p46, %rd171, %rd4;
	selp.b64 	%rd172, 0, %rd4, %p46;
	sub.s64 	%rd173, %rd171, %rd172;
	mul.lo.s64 	%rd174, %rd173, %rd2;
	mul.hi.u64 	%rd46, %rd173, %rd2;
	setp.lt.u64 	%p47, %rd174, %rd46;
	sub.s64 	%rd175, %rd174, %rd46;
	selp.b64 	%rd176, %rd4, 0, %p47;
	add.s64 	%rd177, %rd176, %rd175;
	shl.b64 	%rd178, %rd46, 32;
	add.s64 	%rd228, %rd177, %rd178;
	setp.ge.u64 	%p48, %rd228, %rd177;
	@%p48 bra 	$L__BB7_30;
	setp.gt.u64 	%p49, %rd228, -4294967296;
	selp.b64 	%rd179, %rd4, 0, %p49;
	add.s64 	%rd180, %rd228, %rd179;
	add.s64 	%rd228, %rd180, 4294967295;
$L__BB7_30:
	and.b64  	%rd181, %rd46, -4294967296;
	add.s64 	%rd229, %rd228, %rd181;
	setp.ge.u64 	%p50, %rd229, %rd228;
	@%p50 bra 	$L__BB7_32;
	add.s64 	%rd182, %rd5, %rd229;
	setp.lt.u64 	%p51, %rd182, %rd4;
	selp.b64 	%rd183, 0, %rd4, %p51;
	sub.s64 	%rd229, %rd182, %rd183;
$L__BB7_32:
	setp.lt.u64 	%p52, %rd229, %rd4;
	selp.b64 	%rd184, 0, %rd4, %p52;
	sub.s64 	%rd185, %rd229, %rd184;
	add.s32 	%r23, %r28, -1;
	mul.wide.u32 	%rd186, %r23, 8;
	add.s64 	%rd187, %rd1, %rd186;
	ld.global.nc.u64 	%rd188, [%rd187];
	add.s64 	%rd189, %rd185, %rd188;
	setp.lt.u64 	%p53, %rd189, %rd185;
	selp.b64 	%rd190, %rd6, 0, %p53;
	add.s64 	%rd191, %rd189, %rd190;
	setp.lt.u64 	%p54, %rd191, %rd4;
	selp.b64 	%rd192, 0, %rd4, %p54;
	sub.s64 	%rd234, %rd191, %rd192;
	add.s32 	%r28, %r28, -2;
$L__BB7_33:
	and.b32  	%r24, %r14, 1;
	setp.eq.b32 	%p55, %r24, 1;
	not.pred 	%p56, %p55;
	@%p56 bra 	$L__BB7_39;
	mul.lo.s64 	%rd193, %rd234, %rd2;
	mul.hi.u64 	%rd56, %rd234, %rd2;
	setp.lt.u64 	%p57, %rd193, %rd56;
	sub.s64 	%rd194, %rd193, %rd56;
	selp.b64 	%rd195, %rd4, 0, %p57;
	add.s64 	%rd196, %rd195, %rd194;
	shl.b64 	%rd197, %rd56, 32;
	add.s64 	%rd232, %rd196, %rd197;
	setp.ge.u64 	%p58, %rd232, %rd196;
	@%p58 bra 	$L__BB7_36;
	setp.gt.u64 	%p59, %rd232, -4294967296;
	selp.b64 	%rd198, %rd4, 0, %p59;
	add.s64 	%rd199, %rd232, %rd198;
	add.s64 	%rd232, %rd199, 4294967295;
$L__BB7_36:
	and.b64  	%rd200, %rd56, -4294967296;
	add.s64 	%rd233, %rd232, %rd200;
	setp.ge.u64 	%p60, %rd233, %rd232;
	@%p60 bra 	$L__BB7_38;
	add.s64 	%rd201, %rd5, %rd233;
	setp.lt.u64 	%p61, %rd201, %rd4;
	selp.b64 	%rd202, 0, %rd4, %p61;
	sub.s64 	%rd233, %rd201, %rd202;
$L__BB7_38:
	setp.lt.u64 	%p62, %rd233, %rd4;
	selp.b64 	%rd203, 0, %rd4, %p62;
	sub.s64 	%rd204, %rd233, %rd203;
	mul.wide.u32 	%rd205, %r28, 8;
	add.s64 	%rd206, %rd1, %rd205;
	ld.global.nc.u64 	%rd207, [%rd206];
	add.s64 	%rd208, %rd204, %rd207;
	setp.lt.u64 	%p63, %rd208, %rd204;
	selp.b64 	%rd209, %rd6, 0, %p63;
	add.s64 	%rd210, %rd208, %rd209;
	setp.lt.u64 	%p64, %rd210, %rd4;
	selp.b64 	%rd211, 0, %rd4, %p64;
	sub.s64 	%rd234, %rd210, %rd211;
$L__BB7_39:
	cvta.to.global.u64 	%rd212, %rd65;
	add.s64 	%rd214, %rd212, %rd69;
	st.global.u64 	[%rd214], %rd234;
$L__BB7_40:
	ret;

}


// ===== COMPILED SASS (sm_100) =====

	.target	sm_100

	.elftype	@"ET_EXEC"


//--------------------- .note.nv.tkinfo           --------------------------
	.section	.note.nv.tkinfo,"",@"SHT_NOTE"
	.sectionflags	@"SHF_NOTE_NV_TKINFO"
	.tkinfo
        /*0018*/ 	.word	0x00000002
        /*0030*/ 	.string	""
        /*0030*/ 	.string	"ptxas"
        /*0030*/ 	.string	"Cuda compilation tools, release 13.0, V13.0.88"
        /*0030*/ 	.string	"Build cuda_13.0.r13.0/compiler.36424714_0"
        /*0030*/ 	.string	"-arch sm_100 -m 64 "



//--------------------- .note.nv.cuinfo           --------------------------
	.section	.note.nv.cuinfo,"",@"SHT_NOTE"
	.sectionflags	@"SHF_NOTE_NV_CUINFO"
        /*0018*/ 	.short	0x0002
        /*001a*/ 	.short	0x0064
        /*001c*/ 	.short	0x0082
	.zero		2


//--------------------- .nv.info                  --------------------------
	.section	.nv.info,"",@"SHT_CUDA_INFO"
	.align	4


	//----- nvinfo : EIATTR_REGCOUNT
	.align		4
        /*0000*/ 	.byte	0x04, 0x2f
        /*0002*/ 	.short	(.L_6 - .L_5)
	.align		4
.L_5:
        /*0004*/ 	.word	index@(goldilocks_ntt_forward)
        /*0008*/ 	.word	0x0000001e


	//----- nvinfo : EIATTR_FRAME_SIZE
	.align		4
.L_6:
        /*000c*/ 	.byte	0x04, 0x11
        /*000e*/ 	.short	(.L_8 - .L_7)
	.align		4
.L_7:
        /*0010*/ 	.word	index@(goldilocks_ntt_forward)
        /*0014*/ 	.word	0x00000000


	//----- nvinfo : EIATTR_REGCOUNT
	.align		4
.L_8:
        /*0018*/ 	.byte	0x04, 0x2f
        /*001a*/ 	.short	(.L_10 - .L_9)
	.align		4
.L_9:
        /*001c*/ 	.word	index@(goldilocks_ntt_inverse)
        /*0020*/ 	.word	0x00000020


	//----- nvinfo : EIATTR_FRAME_SIZE
	.align		4
.L_10:
        /*0024*/ 	.byte	0x04, 0x11
        /*0026*/ 	.short	(.L_12 - .L_11)
	.align		4
.L_11:
        /*0028*/ 	.word	index@(goldilocks_ntt_inverse)
        /*002c*/ 	.word	0x00000000


	//----- nvinfo : EIATTR_REGCOUNT
	.align		4
.L_12:
        /*0030*/ 	.byte	0x04, 0x2f
        /*0032*/ 	.short	(.L_14 - .L_13)
	.align		4
.L_13:
        /*0034*/ 	.word	index@(goldilocks_vec_add)
        /*0038*/ 	.word	0x00000012


	//----- nvinfo : EIATTR_FRAME_SIZE
	.align		4
.L_14:
        /*003c*/ 	.byte	0x04, 0x11
        /*003e*/ 	.short	(.L_16 - .L_15)
	.align		4
.L_15:
        /*0040*/ 	.word	index@(goldilocks_vec_add)
        /*0044*/ 	.word	0x00000000


	//----- nvinfo : EIATTR_REGCOUNT
	.align		4
.L_16:
        /*0048*/ 	.byte	0x04, 0x2f
        /*004a*/ 	.short	(.L_18 - .L_17)
	.align		4
.L_17:
        /*004c*/ 	.word	index@(goldilocks_vec_mul)
        /*0050*/ 	.word	0x00000012


	//----- nvinfo : EIATTR_FRAME_SIZE
	.align		4
.L_18:
        /*0054*/ 	.byte	0x04, 0x11
        /*0056*/ 	.short	(.L_20 - .L_19)
	.align		4
.L_19:
        /*0058*/ 	.word	index@(goldilocks_vec_mul)
        /*005c*/ 	.word	0x00000000


	//----- nvinfo : EIATTR_REGCOUNT
	.align		4
.L_20:
        /*0060*/ 	.byte	0x04, 0x2f
        /*0062*/ 	.short	(.L_22 - .L_21)
	.align		4
.L_21:
        /*0064*/ 	.word	index@(goldilocks_vec_scale)
        /*0068*/ 	.word	0x00000010


	//----- nvinfo : EIATTR_FRAME_SIZE
	.align		4
.L_22:
        /*006c*/ 	.byte	0x04, 0x11
        /*006e*/ 	.short	(.L_24 - .L_23)
	.align		4
.L_23:
        /*0070*/ 	.word	index@(goldilocks_vec_scale)
        /*0074*/ 	.word	0x00000000


	//----- nvinfo : EIATTR_REGCOUNT
	.align		4
.L_24:
        /*0078*/ 	.byte	0x04, 0x2f
        /*007a*/ 	.short	(.L_26 - .L_25)
	.align		4
.L_25:
        /*007c*/ 	.word	index@(goldilocks_inner_product)
        /*0080*/ 	.word	0x00000014


	//----- nvinfo : EIATTR_FRAME_SIZE
	.align		4
.L_26:
        /*0084*/ 	.byte	0x04, 0x11
        /*0086*/ 	.short	(.L_28 - .L_27)
	.align		4
.L_27:
        /*0088*/ 	.word	index@(goldilocks_inner_product)
        /*008c*/ 	.word	0x00000000


	//----- nvinfo : EIATTR_REGCOUNT
	.align		4
.L_28:
        /*0090*/ 	.byte	0x04, 0x2f
        /*0092*/ 	.short	(.L_30 - .L_29)
	.align		4
.L_29:
        /*0094*/ 	.word	index@(goldilocks_poly_eval)
        /*0098*/ 	.word	0x0000001c


	//----- nvinfo : EIATTR_FRAME_SIZE
	.align		4
.L_30:
        /*009c*/ 	.byte	0x04, 0x11
        /*009e*/ 	.short	(.L_32 - .L_31)
	.align		4
.L_31:
        /*00a0*/ 	.word	index@(goldilocks_poly_eval)
        /*00a4*/ 	.word	0x00000000


	//----- nvinfo : EIATTR_REGCOUNT
	.align		4
.L_32:
        /*00a8*/ 	.byte	0x04, 0x2f
        /*00aa*/ 	.short	(.L_34 - .L_33)
	.align		4
.L_33:
        /*00ac*/ 	.word	index@(goldilocks_poly_eval_batch)
        /*00b0*/ 	.word	0x0000001b


	//----- nvinfo : EIATTR_FRAME_SIZE
	.align		4
.L_34:
        /*00b4*/ 	.byte	0x04, 0x11
        /*00b6*/ 	.short	(.L_36 - .L_35)
	.align		4
.L_35:
        /*00b8*/ 	.word	index@(goldilocks_poly_eval_batch)
        /*00bc*/ 	.word	0x00000000


	//----- nvinfo : EIATTR_MIN_STACK_SIZE
	.align		4
.L_36:
        /*00c0*/ 	.byte	0x04, 0x12
        /*00c2*/ 	.short	(.L_38 - .L_37)
	.align		4
.L_37:
        /*00c4*/ 	.word	index@(goldilocks_poly_eval_batch)
        /*00c8*/ 	.word	0x00000000


	//----- nvinfo : EIATTR_MIN_STACK_SIZE
	.align		4
.L_38:
        /*00cc*/ 	.byte	0x04, 0x12
        /*00ce*/ 	.short	(.L_40 - .L_39)
	.align		4
.L_39:
        /*00d0*/ 	.word	index@(goldilocks_poly_eval)
        /*00d4*/ 	.word	0x00000000


	//----- nvinfo : EIATTR_MIN_STACK_SIZE
	.align		4
.L_40:
        /*00d8*/ 	.byte	0x04, 0x12
        /*00da*/ 	.short	(.L_42 - .L_41)
	.align		4
.L_41:
        /*00dc*/ 	.word	index@(goldilocks_inner_product)
        /*00e0*/ 	.word	0x00000000


	//----- nvinfo : EIATTR_MIN_STACK_SIZE
	.align		4
.L_42:
        /*00e4*/ 	.byte	0x04, 0x12
        /*00e6*/ 	.short	(.L_44 - .L_43)
	.align		4
.L_43:
        /*00e8*/ 	.word	index@(goldilocks_vec_scale)
        /*00ec*/ 	.word	0x00000000


	//----- nvinfo : EIATTR_MIN_STACK_SIZE
	.align		4
.L_44:
        /*00f0*/ 	.byte	0x04, 0x12
        /*00f2*/ 	.short	(.L_46 - .L_45)
	.align		4
.L_45:
        /*00f4*/ 	.word	index@(goldilocks_vec_mul)
        /*00f8*/ 	.word	0x00000000


	//----- nvinfo : EIATTR_MIN_STACK_SIZE
	.align		4
.L_46:
        /*00fc*/ 	.byte	0x04, 0x12
        /*00fe*/ 	.short	(.L_48 - .L_47)
	.align		4
.L_47:
        /*0100*/ 	.word	index@(goldilocks_vec_add)
        /*0104*/ 	.word	0x00000000


	//----- nvinfo : EIATTR_MIN_STACK_SIZE
	.align		4
.L_48:
        /*0108*/ 	.byte	0x04, 0x12
        /*010a*/ 	.short	(.L_50 - .L_49)
	.align		4
.L_49:
        /*010c*/ 	.word	index@(goldilocks_ntt_inverse)
        /*0110*/ 	.word	0x00000000


	//----- nvinfo : EIATTR_MIN_STACK_SIZE
	.align		4
.L_50:
        /*0114*/ 	.byte	0x04, 0x12
        /*0116*/ 	.short	(.L_52 - .L_51)
	.align		4
.L_51:
        /*0118*/ 	.word	index@(goldilocks_ntt_forward)
        /*011c*/ 	.word	0x00000000
.L_52:


//--------------------- .nv.compat                --------------------------
	.section	.nv.compat,"",@"SHT_CUDA_COMPAT_INFO"
	.align	4
        /*0000*/ 	.byte	0x02, 0x09, 0x00, 0x00, 0x02, 0x02, 0x01, 0x00, 0x02, 0x05, 0x05, 0x00, 0x03, 0x07, 0x01, 0x01
        /*0010*/ 	.byte	0x02, 0x03, 0x00, 0x00, 0x02, 0x06, 0x01, 0x00, 0x04, 0x0b, 0x08, 0x00, 0x09, 0x00, 0x00, 0x00
        /*0020*/ 	.byte	0x00, 0x00, 0x00, 0x00


//--------------------- .nv.info.goldilocks_poly_eval_batch --------------------------
	.section	.nv.info.goldilocks_poly_eval_batch,"",@"SHT_CUDA_INFO"
	.sectionflags	@""
	.align	4


	//----- nvinfo : EIATTR_CUDA_API_VERSION
	.align		4
        /*0000*/ 	.byte	0x04, 0x37
        /*0002*/ 	.short	(.L_54 - .L_53)
.L_53:
        /*0004*/ 	.word	0x00000082


	//----- nvinfo : EIATTR_KPARAM_INFO
	.align		4
.L_54:
        /*0008*/ 	.byte	0x04, 0x17
        /*000a*/ 	.short	(.L_56 - .L_55)
.L_55:
        /*000c*/ 	.word	0x00000000
        /*0010*/ 	.short	0x0004
        /*0012*/ 	.short	0x001c
        /*0014*/ 	.byte	0x00, 0xf0, 0x11, 0x00


	//----- nvinfo : EIATTR_KPARAM_INFO
	.align		4
.L_56:
        /*0018*/ 	.byte	0x04, 0x17
        /*001a*/ 	.short	(.L_58 - .L_57)
.L_57:
        /*001c*/ 	.word	0x00000000
        /*0020*/ 	.short	0x0003
        /*0022*/ 	.short	0x0018
        /*0024*/ 	.byte	0x00, 0xf0, 0x11, 0x00


	//----- nvinfo : EIATTR_KPARAM_INFO
	.align		4
.L_58:
        /*0028*/ 	.byte	0x04, 0x17
        /*002a*/ 	.short	(.L_60 - .L_59)
.L_59:
        /*002c*/ 	.word	0x00000000
        /*0030*/ 	.short	0x0002
        /*0032*/ 	.short	0x0010
        /*0034*/ 	.byte	0x00, 0xf5, 0x21, 0x00


	//----- nvinfo : EIATTR_KPARAM_INFO
	.align		4
.L_60:
        /*0038*/ 	.byte	0x04, 0x17
        /*003a*/ 	.short	(.L_62 - .L_61)
.L_61:
        /*003c*/ 	.word	0x00000000
        /*0040*/ 	.short	0x0001
        /*0042*/ 	.short	0x0008
        /*0044*/ 	.byte	0x00, 0xf5, 0x21, 0x00


	//----- nvinfo : EIATTR_KPARAM_INFO
	.align		4
.L_62:
        /*0048*/ 	.byte	0x04, 0x17
        /*004a*/ 	.short	(.L_64 - .L_63)
.L_63:
        /*004c*/ 	.word	0x00000000
        /*0050*/ 	.short	0x0000
        /*0052*/ 	.short	0x0000
        /*0054*/ 	.byte	0x00, 0xf5, 0x21, 0x00


	//----- nvinfo : EIATTR_SPARSE_MMA_MASK
	.align		4
.L_64:
        /*0058*/ 	.byte	0x03, 0x50
        /*005a*/ 	.short	0x0000


	//----- nvinfo : EIATTR_MAXREG_COUNT
	.align		4
        /*005c*/ 	.byte	0x03, 0x1b
        /*005e*/ 	.short	0x00ff


	//----- nvinfo : EIATTR_MERCURY_ISA_VERSION
	.align		4
        /*0060*/ 	.byte	0x03, 0x5f
        /*0062*/ 	.short	0x0101


	//----- nvinfo : EIATTR_VRC_CTA_INIT_COUNT
	.align		4
        /*0064*/ 	.byte	0x02, 0x4a
	.zero		1
	.zero		1


	//----- nvinfo : EIATTR_EXIT_INSTR_OFFSETS
	.align		4
        /*0068*/ 	.byte	0x04, 0x1c
        /*006a*/ 	.short	(.L_66 - .L_65)


	//   ....[0]....
.L_65:
        /*006c*/ 	.word	0x00000070


	//   ....[1]....
        /*0070*/ 	.word	0x00001d40


	//----- nvinfo : EIATTR_CRS_STACK_SIZE
	.align		4
.L_66:
        /*0074*/ 	.byte	0x04, 0x1e
        /*0076*/ 	.short	(.L_68 - .L_67)
.L_67:
        /*0078*/ 	.word	0x00000000


	//----- nvinfo : EIATTR_CBANK_PARAM_SIZE
	.align		4
.L_68:
        /*007c*/ 	.byte	0x03, 0x19
        /*007e*/ 	.short	0x0020


	//----- nvinfo : EIATTR_PARAM_CBANK
	.align		4
        /*0080*/ 	.byte	0x04, 0x0a
        /*0082*/ 	.short	(.L_70 - .L_69)
	.align		4
.L_69:
        /*0084*/ 	.word	index@(.nv.constant0.goldilocks_poly_eval_batch)
        /*0088*/ 	.short	0x0380
        /*008a*/ 	.short	0x0020


	//----- nvinfo : EIATTR_SW_WAR
	.align		4
.L_70:
        /*008c*/ 	.byte	0x04, 0x36
        /*008e*/ 	.short	(.L_72 - .L_71)
.L_71:
        /*0090*/ 	.word	0x00000008
.L_72:


//--------------------- .nv.info.goldilocks_poly_eval --------------------------
	.section	.nv.info.goldilocks_poly_eval,"",@"SHT_CUDA_INFO"
	.sectionflags	@""
	.align	4


	//----- nvinfo : EIATTR_CUDA_API_VERSION
	.align		4
        /*0000*/ 	.byte	0x04, 0x37
        /*0002*/ 	.short	(.L_74 - .L_73)
.L_73:
        /*0004*/ 	.word	0x00000082


	//----- nvinfo : EIATTR_KPARAM_INFO
	.align		4
.L_74:
        /*0008*/ 	.byte	0x04, 0x17
        /*000a*/ 	.short	(.L_76 - .L_75)
.L_75:
        /*000c*/ 	.word	0x00000000
        /*0010*/ 	.short	0x0003
        /*0012*/ 	.short	0x0018
        /*0014*/ 	.byte	0x00, 0xf0, 0x11, 0x00


	//----- nvinfo : EIATTR_KPARAM_INFO
	.align		4
.L_76:
        /*0018*/ 	.byte	0x04, 0x17
        /*001a*/ 	.short	(.L_78 - .L_77)
.L_77:
        /*001c*/ 	.word	0x00000000
        /*0020*/ 	.short	0x0002
        /*0022*/ 	.short	0x0010
        /*0024*/ 	.byte	0x00, 0xf0, 0x21, 0x00


	//----- nvinfo : EIATTR_KPARAM_INFO
	.align		4
.L_78:
        /*0028*/ 	.byte	0x04, 0x17
        /*002a*/ 	.short	(.L_80 - .L_79)
.L_79:
        /*002c*/ 	.word	0x00000000
        /*0030*/ 	.short	0x0001
        /*0032*/ 	.short	0x0008
        /*0034*/ 	.byte	0x00, 0xf5, 0x21, 0x00


	//----- nvinfo : EIATTR_KPARAM_INFO
	.align		4
.L_80:
        /*0038*/ 	.byte	0x04, 0x17
        /*003a*/ 	.short	(.L_82 - .L_81)
.L_81:
        /*003c*/ 	.word	0x00000000
        /*0040*/ 	.short	0x0000
        /*0042*/ 	.short	0x0000
        /*0044*/ 	.byte	0x00, 0xf5, 0x21, 0x00


	//----- nvinfo : EIATTR_SPARSE_MMA_MASK
	.align		4
.L_82:
        /*0048*/ 	.byte	0x03, 0x50
        /*004a*/ 	.short	0x0000


	//----- nvinfo : EIATTR_MAXREG_COUNT
	.align		4
        /*004c*/ 	.byte	0x03, 0x1b
        /*004e*/ 	.short	0x00ff


	//----- nvinfo : EIATTR_MERCURY_ISA_VERSION
	.align		4
        /*0050*/ 	.byte	0x03, 0x5f
        /*0052*/ 	.short	0x0101


	//----- nvinfo : EIATTR_VRC_CTA_INIT_COUNT
	.align		4
        /*0054*/ 	.byte	0x02, 0x4a
	.zero		1
	.zero		1


	//----- nvinfo : EIATTR_EXIT_INSTR_OFFSETS
	.align		4
        /*0058*/ 	.byte	0x04, 0x1c
        /*005a*/ 	.short	(.L_84 - .L_83)


	//   ....[0]....
.L_83:
        /*005c*/ 	.word	0x00000040


	//   ....[1]....
        /*0060*/ 	.word	0x00001ca0


	//----- nvinfo : EIATTR_CBANK_PARAM_SIZE
	.align		4
.L_84:
        /*0064*/ 	.byte	0x03, 0x19
        /*0066*/ 	.short	0x001c


	//----- nvinfo : EIATTR_PARAM_CBANK
	.align		4
        /*0068*/ 	.byte	0x04, 0x0a
        /*006a*/ 	.short	(.L_86 - .L_85)
	.align		4
.L_85:
        /*006c*/ 	.word	index@(.nv.constant0.goldilocks_poly_eval)
        /*0070*/ 	.short	0x0380
        /*0072*/ 	.short	0x001c


	//----- nvinfo : EIATTR_SW_WAR
	.align		4
.L_86:
        /*0074*/ 	.byte	0x04, 0x36
        /*0076*/ 	.short	(.L_88 - .L_87)
.L_87:
        /*0078*/ 	.word	0x00000008
.L_88:


//--------------------- .nv.info.goldilocks_inner_product --------------------------
	.section	.nv.info.goldilocks_inner_product,"",@"SHT_CUDA_INFO"
	.sectionflags	@""
	.align	4


	//----- nvinfo : EIATTR_CUDA_API_VERSION
	.align		4
        /*0000*/ 	.byte	0x04, 0x37
        /*0002*/ 	.short	(.L_90 - .L_89)
.L_89:
        /*0004*/ 	.word	0x00000082


	//----- nvinfo : EIATTR_KPARAM_INFO
	.align		4
.L_90:
        /*0008*/ 	.byte	0x04, 0x17
        /*000a*/ 	.short	(.L_92 - .L_91)
.L_91:
        /*000c*/ 	.word	0x00000000
        /*0010*/ 	.short	0x0003
        /*0012*/ 	.short	0x0018
        /*0014*/ 	.byte	0x00, 0xf0, 0x11, 0x00


	//----- nvinfo : EIATTR_KPARAM_INFO
	.align		4
.L_92:
        /*0018*/ 	.byte	0x04, 0x17
        /*001a*/ 	.short	(.L_94 - .L_93)
.L_93:
        /*001c*/ 	.word	0x00000000
        /*0020*/ 	.short	0x0002
        /*0022*/ 	.short	0x0010
        /*0024*/ 	.byte	0x00, 0xf5, 0x21, 0x00


	//----- nvinfo : EIATTR_KPARAM_INFO
	.align		4
.L_94:
        /*0028*/ 	.byte	0x04, 0x17
        /*002a*/ 	.short	(.L_96 - .L_95)
.L_95:
        /*002c*/ 	.word	0x00000000
        /*0030*/ 	.short	0x0001
        /*0032*/ 	.short	0x0008
        /*0034*/ 	.byte	0x00, 0xf5, 0x21, 0x00


	//----- nvinfo : EIATTR_KPARAM_INFO
	.align		4
.L_96:
        /*0038*/ 	.byte	0x04, 0x17
        /*003a*/ 	.short	(.L_98 - .L_97)
.L_97:
        /*003c*/ 	.word	0x00000000
        /*0040*/ 	.short	0x0000
        /*0042*/ 	.short	0x0000
        /*0044*/ 	.byte	0x00, 0xf5, 0x21, 0x00


	//----- nvinfo : EIATTR_SPARSE_MMA_MASK
	.align		4
.L_98:
        /*0048*/ 	.byte	0x03, 0x50
        /*004a*/ 	.short	0x0000


	//----- nvinfo : EIATTR_MAXREG_COUNT
	.align		4
        /*004c*/ 	.byte	0x03, 0x1b
        /*004e*/ 	.short	0x00ff


	//----- nvinfo : EIATTR_NUM_BARRIERS
	.align		4
        /*0050*/ 	.byte	0x02, 0x4c
        /*0052*/ 	.byte	0x01
	.zero		1


	//----- nvinfo : EIATTR_MERCURY_ISA_VERSION
	.align		4
        /*0054*/ 	.byte	0x03, 0x5f
        /*0056*/ 	.short	0x0101


	//----- nvinfo : EIATTR_VRC_CTA_INIT_COUNT
	.align		4
        /*0058*/ 	.byte	0x02, 0x4a
	.zero		1
	.zero		1


	//----- nvinfo : EIATTR_EXIT_INSTR_OFFSETS
	.align		4
        /*005c*/ 	.byte	0x04, 0x1c
        /*005e*/ 	.short	(.L_100 - .L_99)


	//   ....[0]....
.L_99:
        /*0060*/ 	.word	0x000006e0


	//   ....[1]....
        /*0064*/ 	.word	0x00000750


	//----- nvinfo : EIATTR_CRS_STACK_SIZE
	.align		4
.L_100:
        /*0068*/ 	.byte	0x04, 0x1e
        /*006a*/ 	.short	(.L_102 - .L_101)
.L_101:
        /*006c*/ 	.word	0x00000000


	//----- nvinfo : EIATTR_CBANK_PARAM_SIZE
	.align		4
.L_102:
        /*0070*/ 	.byte	0x03, 0x19
        /*0072*/ 	.short	0x001c


	//----- nvinfo : EIATTR_PARAM_CBANK
	.align		4
        /*0074*/ 	.byte	0x04, 0x0a
        /*0076*/ 	.short	(.L_104 - .L_103)
	.align		4
.L_103:
        /*0078*/ 	.word	index@(.nv.constant0.goldilocks_inner_product)
        /*007c*/ 	.short	0x0380
        /*007e*/ 	.short	0x001c


	//----- nvinfo : EIATTR_SW_WAR
	.align		4
.L_104:
        /*0080*/ 	.byte	0x04, 0x36
        /*0082*/ 	.short	(.L_106 - .L_105)
.L_105:
        /*0084*/ 	.word	0x00000008
.L_106:


//--------------------- .nv.info.goldilocks_vec_scale --------------------------
	.section	.nv.info.goldilocks_vec_scale,"",@"SHT_CUDA_INFO"
	.sectionflags	@""
	.align	4


	//----- nvinfo : EIATTR_CUDA_API_VERSION
	.align		4
        /*0000*/ 	.byte	0x04, 0x37
        /*0002*/ 	.short	(.L_108 - .L_107)
.L_107:
        /*0004*/ 	.word	0x00000082


	//----- nvinfo : EIATTR_KPARAM_INFO
	.align		4
.L_108:
        /*0008*/ 	.byte	0x04, 0x17
        /*000a*/ 	.short	(.L_110 - .L_109)
.L_109:
        /*000c*/ 	.word	0x00000000
        /*0010*/ 	.short	0x0003
        /*0012*/ 	.short	0x0018
        /*0014*/ 	.byte	0x00, 0xf0, 0x11, 0x00


	//----- nvinfo : EIATTR_KPARAM_INFO
	.align		4
.L_110:
        /*0018*/ 	.byte	0x04, 0x17
        /*001a*/ 	.short	(.L_112 - .L_111)
.L_111:
        /*001c*/ 	.word	0x00000000
        /*0020*/ 	.short	0x0002
        /*0022*/ 	.short	0x0010
        /*0024*/ 	.byte	0x00, 0xf0, 0x21, 0x00


	//----- nvinfo : EIATTR_KPARAM_INFO
	.align		4
.L_112:
        /*0028*/ 	.byte	0x04, 0x17
        /*002a*/ 	.short	(.L_114 - .L_113)
.L_113:
        /*002c*/ 	.word	0x00000000
        /*0030*/ 	.short	0x0001
        /*0032*/ 	.short	0x0008
        /*0034*/ 	.byte	0x00, 0xf5, 0x21, 0x00


	//----- nvinfo : EIATTR_KPARAM_INFO
	.align		4
.L_114:
        /*0038*/ 	.byte	0x04, 0x17
        /*003a*/ 	.short	(.L_116 - .L_115)
.L_115:
        /*003c*/ 	.word	0x00000000
        /*0040*/ 	.short	0x0000
        /*0042*/ 	.short	0x0000
        /*0044*/ 	.byte	0x00, 0xf5, 0x21, 0x00


	//----- nvinfo : EIATTR_SPARSE_MMA_MASK
	.align		4
.L_116:
        /*0048*/ 	.byte	0x03, 0x50
        /*004a*/ 	.short	0x0000


	//----- nvinfo : EIATTR_MAXREG_COUNT
	.align		4
        /*004c*/ 	.byte	0x03, 0x1b
        /*004e*/ 	.short	0x00ff


	//----- nvinfo : EIATTR_MERCURY_ISA_VERSION
	.align		4
        /*0050*/ 	.byte	0x03, 0x5f
        /*0052*/ 	.short	0x0101


	//----- nvinfo : EIATTR_VRC_CTA_INIT_COUNT
	.align		4
        /*0054*/ 	.byte	0x02, 0x4a
	.zero		1
	.zero		1


	//----- nvinfo : EIATTR_EXIT_INSTR_OFFSETS
	.align		4
        /*0058*/ 	.byte	0x04, 0x1c
        /*005a*/ 	.short	(.L_118 - .L_117)


	//   ....[0]....
.L_117:
        /*005c*/ 	.word	0x00000070


	//   ....[1]....
        /*0060*/ 	.word	0x000003e0


	//----- nvinfo : EIATTR_CRS_STACK_SIZE
	.align		4
.L_118:
        /*0064*/ 	.byte	0x04, 0x1e
        /*0066*/ 	.short	(.L_120 - .L_119)
.L_119:
        /*0068*/ 	.word	0x00000000


	//----- nvinfo : EIATTR_CBANK_PARAM_SIZE
	.align		4
.L_120:
        /*006c*/ 	.byte	0x03, 0x19
        /*006e*/ 	.short	0x001c


	//----- nvinfo : EIATTR_PARAM_CBANK
	.align		4
        /*0070*/ 	.byte	0x04, 0x0a
        /*0072*/ 	.short	(.L_122 - .L_121)
	.align		4
.L_121:
        /*0074*/ 	.word	index@(.nv.constant0.goldilocks_vec_scale)
        /*0078*/ 	.short	0x0380
        /*007a*/ 	.short	0x001c


	//----- nvinfo : EIATTR_SW_WAR
	.align		4
.L_122:
        /*007c*/ 	.byte	0x04, 0x36
        /*007e*/ 	.short	(.L_124 - .L_123)
.L_123:
        /*0080*/ 	.word	0x00000008
.L_124:


//--------------------- .nv.info.goldilocks_vec_mul --------------------------
	.section	.nv.info.goldilocks_vec_mul,"",@"SHT_CUDA_INFO"
	.sectionflags	@""
	.align	4


	//----- nvinfo : EIATTR_CUDA_API_VERSION
	.align		4
        /*0000*/ 	.byte	0x04, 0x37
        /*0002*/ 	.short	(.L_126 - .L_125)
.L_125:
        /*0004*/ 	.word	0x00000082


	//----- nvinfo : EIATTR_KPARAM_INFO
	.align		4
.L_126:
        /*0008*/ 	.byte	0x04, 0x17
        /*000a*/ 	.short	(.L_128 - .L_127)
.L_127:
        /*000c*/ 	.word	0x00000000
        /*0010*/ 	.short	0x0003
        /*0012*/ 	.short	0x0018
        /*0014*/ 	.byte	0x00, 0xf0, 0x11, 0x00


	//----- nvinfo : EIATTR_KPARAM_INFO
	.align		4
.L_128:
        /*0018*/ 	.byte	0x04, 0x17
        /*001a*/ 	.short	(.L_130 - .L_129)
.L_129:
        /*001c*/ 	.word	0x00000000
        /*0020*/ 	.short	0x0002
        /*0022*/ 	.short	0x0010
        /*0024*/ 	.byte	0x00, 0xf5, 0x21, 0x00


	//----- nvinfo : EIATTR_KPARAM_INFO
	.align		4
.L_130:
        /*0028*/ 	.byte	0x04, 0x17
        /*002a*/ 	.short	(.L_132 - .L_131)
.L_131:
        /*002c*/ 	.word	0x00000000
        /*0030*/ 	.short	0x0001
        /*0032*/ 	.short	0x0008
        /*0034*/ 	.byte	0x00, 0xf5, 0x21, 0x00


	//----- nvinfo : EIATTR_KPARAM_INFO
	.align		4
.L_132:
        /*0038*/ 	.byte	0x04, 0x17
        /*003a*/ 	.short	(.L_134 - .L_133)
.L_133:
        /*003c*/ 	.word	0x00000000
        /*0040*/ 	.short	0x0000
        /*0042*/ 	.short	0x0000
        /*0044*/ 	.byte	0x00, 0xf5, 0x21, 0x00


	//----- nvinfo : EIATTR_SPARSE_MMA_MASK
	.align		4
.L_134:
        /*0048*/ 	.byte	0x03, 0x50
        /*004a*/ 	.short	0x0000


	//----- nvinfo : EIATTR_MAXREG_COUNT
	.align		4
        /*004c*/ 	.byte	0x03, 0x1b
        /*004e*/ 	.short	0x00ff


	//----- nvinfo : EIATTR_MERCURY_ISA_VERSION
	.align		4
        /*0050*/ 	.byte	0x03, 0x5f
        /*0052*/ 	.short	0x0101


	//----- nvinfo : EIATTR_VRC_CTA_INIT_COUNT
	.align		4
        /*0054*/ 	.byte	0x02, 0x4a
	.zero		1
	.zero		1


	//----- nvinfo : EIATTR_EXIT_INSTR_OFFSETS
	.align		4
        /*0058*/ 	.byte	0x04, 0x1c
        /*005a*/ 	.short	(.L_136 - .L_135)


	//   ....[0]....
.L_135:
        /*005c*/ 	.word	0x00000070


	//   ....[1]....
        /*0060*/ 	.word	0x00000440


	//----- nvinfo : EIATTR_CRS_STACK_SIZE
	.align		4
.L_136:
        /*0064*/ 	.byte	0x04, 0x1e
        /*0066*/ 	.short	(.L_138 - .L_137)
.L_137:
        /*0068*/ 	.word	0x00000000


	//----- nvinfo : EIATTR_CBANK_PARAM_SIZE
	.align		4
.L_138:
        /*006c*/ 	.byte	0x03, 0x19
        /*006e*/ 	.short	0x001c


	//----- nvinfo : EIATTR_PARAM_CBANK
	.align		4
        /*0070*/ 	.byte	0x04, 0x0a
        /*0072*/ 	.short	(.L_140 - .L_139)
	.align		4
.L_139:
        /*0074*/ 	.word	index@(.nv.constant0.goldilocks_vec_mul)
        /*0078*/ 	.short	0x0380
        /*007a*/ 	.short	0x001c


	//----- nvinfo : EIATTR_SW_WAR
	.align		4
.L_140:
        /*007c*/ 	.byte	0x04, 0x36
        /*007e*/ 	.short	(.L_142 - .L_141)
.L_141:
        /*0080*/ 	.word	0x00000008
.L_142:


//--------------------- .nv.info.goldilocks_vec_add --------------------------
	.section	.nv.info.goldilocks_vec_add,"",@"SHT_CUDA_INFO"
	.sectionflags	@""
	.align	4


	//----- nvinfo : EIATTR_CUDA_API_VERSION
	.align		4
        /*0000*/ 	.byte	0x04, 0x37
        /*0002*/ 	.short	(.L_144 - .L_143)
.L_143:
        /*0004*/ 	.word	0x00000082


	//----- nvinfo : EIATTR_KPARAM_INFO
	.align		4
.L_144:
        /*0008*/ 	.byte	0x04, 0x17
        /*000a*/ 	.short	(.L_146 - .L_145)
.L_145:
        /*000c*/ 	.word	0x00000000
        /*0010*/ 	.short	0x0003
        /*0012*/ 	.short	0x0018
        /*0014*/ 	.byte	0x00, 0xf0, 0x11, 0x00


	//----- nvinfo : EIATTR_KPARAM_INFO
	.align		4
.L_146:
        /*0018*/ 	.byte	0x04, 0x17
        /*001a*/ 	.short	(.L_148 - .L_147)
.L_147:
        /*001c*/ 	.word	0x00000000
        /*0020*/ 	.short	0x0002
        /*0022*/ 	.short	0x0010
        /*0024*/ 	.byte	0x00, 0xf5, 0x21, 0x00


	//----- nvinfo : EIATTR_KPARAM_INFO
	.align		4
.L_148:
        /*0028*/ 	.byte	0x04, 0x17
        /*002a*/ 	.short	(.L_150 - .L_149)
.L_149:
        /*002c*/ 	.word	0x00000000
        /*0030*/ 	.short	0x0001
        /*0032*/ 	.short	0x0008
        /*0034*/ 	.byte	0x00, 0xf5, 0x21, 0x00


	//----- nvinfo : EIATTR_KPARAM_INFO
	.align		4
.L_150:
        /*0038*/ 	.byte	0x04, 0x17
        /*003a*/ 	.short	(.L_152 - .L_151)
.L_151:
        /*003c*/ 	.word	0x00000000
        /*0040*/ 	.short	0x0000
        /*0042*/ 	.short	0x0000
        /*0044*/ 	.byte	0x00, 0xf5, 0x21, 0x00


	//----- nvinfo : EIATTR_SPARSE_MMA_MASK
	.align		4
.L_152:
        /*0048*/ 	.byte	0x03, 0x50
        /*004a*/ 	.short	0x0000


	//----- nvinfo : EIATTR_MAXREG_COUNT
	.align		4
        /*004c*/ 	.byte	0x03, 0x1b
        /*004e*/ 	.short	0x00ff


	//----- nvinfo : EIATTR_MERCURY_ISA_VERSION
	.align		4
        /*0050*/ 	.byte	0x03, 0x5f
        /*0052*/ 	.short	0x0101


	//----- nvinfo : EIATTR_VRC_CTA_INIT_COUNT
	.align		4
        /*0054*/ 	.byte	0x02, 0x4a
	.zero		1
	.zero		1


	//----- nvinfo : EIATTR_EXIT_INSTR_OFFSETS
	.align		4
        /*0058*/ 	.byte	0x04, 0x1c
        /*005a*/ 	.short	(.L_154 - .L_153)


	//   ....[0]....
.L_153:
        /*005c*/ 	.word	0x00000070


	//   ....[1]....
        /*0060*/ 	.word	0x00000200


	//----- nvinfo : EIATTR_CBANK_PARAM_SIZE
	.align		4
.L_154:
        /*0064*/ 	.byte	0x03, 0x19
        /*0066*/ 	.short	0x001c


	//----- nvinfo : EIATTR_PARAM_CBANK
	.align		4
        /*0068*/ 	.byte	0x04, 0x0a
        /*006a*/ 	.short	(.L_156 - .L_155)
	.align		4
.L_155:
        /*006c*/ 	.word	index@(.nv.constant0.goldilocks_vec_add)
        /*0070*/ 	.short	0x0380
        /*0072*/ 	.short	0x001c


	//----- nvinfo : EIATTR_SW_WAR
	.align		4
.L_156:
        /*0074*/ 	.byte	0x04, 0x36
        /*0076*/ 	.short	(.L_158 - .L_157)
.L_157:
        /*0078*/ 	.word	0x00000008
.L_158:


//--------------------- .nv.info.goldilocks_ntt_inverse --------------------------
	.section	.nv.info.goldilocks_ntt_inverse,"",@"SHT_CUDA_INFO"
	.sectionflags	@""
	.align	4


	//----- nvinfo : EIATTR_CUDA_API_VERSION
	.align		4
        /*0000*/ 	.byte	0x04, 0x37
        /*0002*/ 	.short	(.L_160 - .L_159)
.L_159:
        /*0004*/ 	.word	0x00000082


	//----- nvinfo : EIATTR_KPARAM_INFO
	.align		4
.L_160:
        /*0008*/ 	.byte	0x04, 0x17
        /*000a*/ 	.short	(.L_162 - .L_161)
.L_161:
        /*000c*/ 	.word	0x00000000
        /*0010*/ 	.short	0x0003
        /*0012*/ 	.short	0x0014
        /*0014*/ 	.byte	0x00, 0xf0, 0x11, 0x00


	//----- nvinfo : EIATTR_KPARAM_INFO
	.align		4
.L_162:
        /*0018*/ 	.byte	0x04, 0x17
        /*001a*/ 	.short	(.L_164 - .L_163)
.L_163:
        /*001c*/ 	.word	0x00000000
        /*0020*/ 	.short	0x0002
        /*0022*/ 	.short	0x0010
        /*0024*/ 	.byte	0x00, 0xf0, 0x11, 0x00


	//----- nvinfo : EIATTR_KPARAM_INFO
	.align		4
.L_164:
        /*0028*/ 	.byte	0x04, 0x17
        /*002a*/ 	.short	(.L_166 - .L_165)
.L_165:
        /*002c*/ 	.word	0x00000000
        /*0030*/ 	.short	0x0001
        /*0032*/ 	.short	0x0008
        /*0034*/ 	.byte	0x00, 0xf5, 0x21, 0x00


	//----- nvinfo : EIATTR_KPARAM_INFO
	.align		4
.L_166:
        /*0038*/ 	.byte	0x04, 0x17
        /*003a*/ 	.short	(.L_168 - .L_167)
.L_167:
        /*003c*/ 	.word	0x00000000
        /*0040*/ 	.short	0x0000
        /*0042*/ 	.short	0x0000
        /*0044*/ 	.byte	0x00, 0xf5, 0x21, 0x00


	//----- nvinfo : EIATTR_SPARSE_MMA_MASK
	.align		4
.L_168:
        /*0048*/ 	.byte	0x03, 0x50
        /*004a*/ 	.short	0x0000


	//----- nvinfo : EIATTR_MAXREG_COUNT
	.align		4
        /*004c*/ 	.byte	0x03, 0x1b
        /*004e*/ 	.short	0x00ff


	//----- nvinfo : EIATTR_NUM_BARRIERS
	.align		4
        /*0050*/ 	.byte	0x02, 0x4c
        /*0052*/ 	.byte	0x01
	.zero		1


	//----- nvinfo : EIATTR_MERCURY_ISA_VERSION
	.align		4
        /*0054*/ 	.byte	0x03, 0x5f
        /*0056*/ 	.short	0x0101


	//----- nvinfo : EIATTR_VRC_CTA_INIT_COUNT
	.align		4
        /*0058*/ 	.byte	0x02, 0x4a
	.zero		1
	.zero		1


	//----- nvinfo : EIATTR_EXIT_INSTR_OFFSETS
	.align		4
        /*005c*/ 	.byte	0x04, 0x1c
        /*005e*/ 	.short	(.L_170 - .L_169)


	//   ....[0]....
.L_169:
        /*0060*/ 	.word	0x00001290


	//   ....[1]....
        /*0064*/ 	.word	0x00001c80


	//----- nvinfo : EIATTR_CRS_STACK_SIZE
	.align		4
.L_170:
        /*0068*/ 	.byte	0x04, 0x1e
        /*006a*/ 	.short	(.L_172 - .L_171)
.L_171:
        /*006c*/ 	.word	0x00000000


	//----- nvinfo : EIATTR_CBANK_PARAM_SIZE
	.align		4
.L_172:
        /*0070*/ 	.byte	0x03, 0x19
        /*0072*/ 	.short	0x0018


	//----- nvinfo : EIATTR_PARAM_CBANK
	.align		4
        /*0074*/ 	.byte	0x04, 0x0a
        /*0076*/ 	.short	(.L_174 - .L_173)
	.align		4
.L_173:
        /*0078*/ 	.word	index@(.nv.constant0.goldilocks_ntt_inverse)
        /*007c*/ 	.short	0x0380
        /*007e*/ 	.short	0x0018


	//----- nvinfo : EIATTR_SW_WAR
	.align		4
.L_174:
        /*0080*/ 	.byte	0x04, 0x36
        /*0082*/ 	.short	(.L_176 - .L_175)
.L_175:
        /*0084*/ 	.word	0x00000008
.L_176:


//--------------------- .nv.info.goldilocks_ntt_forward --------------------------
	.section	.nv.info.goldilocks_ntt_forward,"",@"SHT_CUDA_INFO"
	.sectionflags	@""
	.align	4


	//----- nvinfo : EIATTR_CUDA_API_VERSION
	.align		4
        /*0000*/ 	.byte	0x04, 0x37
        /*0002*/ 	.short	(.L_178 - .L_177)
.L_177:
        /*0004*/ 	.word	0x00000082


	//----- nvinfo : EIATTR_KPARAM_INFO
	.align		4
.L_178:
        /*0008*/ 	.byte	0x04, 0x17
        /*000a*/ 	.short	(.L_180 - .L_179)
.L_179:
        /*000c*/ 	.word	0x00000000
        /*0010*/ 	.short	0x0003
        /*0012*/ 	.short	0x0014
        /*0014*/ 	.byte	0x00, 0xf0, 0x11, 0x00


	//----- nvinfo : EIATTR_KPARAM_INFO
	.align		4
.L_180:
        /*0018*/ 	.byte	0x04, 0x17
        /*001a*/ 	.short	(.L_182 - .L_181)
.L_181:
        /*001c*/ 	.word	0x00000000
        /*0020*/ 	.short	0x0002
        /*0022*/ 	.short	0x0010
        /*0024*/ 	.byte	0x00, 0xf0, 0x11, 0x00


	//----- nvinfo : EIATTR_KPARAM_INFO
	.align		4
.L_182:
        /*0028*/ 	.byte	0x04, 0x17
        /*002a*/ 	.short	(.L_184 - .L_183)
.L_183:
        /*002c*/ 	.word	0x00000000
        /*0030*/ 	.short	0x0001
        /*0032*/ 	.short	0x0008
        /*0034*/ 	.byte	0x00, 0xf5, 0x21, 0x00


	//----- nvinfo : EIATTR_KPARAM_INFO
	.align		4
.L_184:
        /*0038*/ 	.byte	0x04, 0x17
        /*003a*/ 	.short	(.L_186 - .L_185)
.L_185:
        /*003c*/ 	.word	0x00000000
        /*0040*/ 	.short	0x0000
        /*0042*/ 	.short	0x0000
        /*0044*/ 	.byte	0x00, 0xf5, 0x21, 0x00


	//----- nvinfo : EIATTR_SPARSE_MMA_MASK
	.align		4
.L_186:
        /*0048*/ 	.byte	0x03, 0x50
        /*004a*/ 	.short	0x0000


	//----- nvinfo : EIATTR_MAXREG_COUNT
	.align		4
        /*004c*/ 	.byte	0x03, 0x1b
        /*004e*/ 	.short	0x00ff


	//----- nvinfo : EIATTR_NUM_BARRIERS
	.align		4
        /*0050*/ 	.byte	0x02, 0x4c
        /*0052*/ 	.byte	0x01
	.zero		1


	//----- nvinfo : EIATTR_MERCURY_ISA_VERSION
	.align		4
        /*0054*/ 	.byte	0x03, 0x5f
        /*0056*/ 	.short	0x0101


	//----- nvinfo : EIATTR_VRC_CTA_INIT_COUNT
	.align		4
        /*0058*/ 	.byte	0x02, 0x4a
	.zero		1
	.zero		1


	//----- nvinfo : EIATTR_EXIT_INSTR_OFFSETS
	.align		4
        /*005c*/ 	.byte	0x04, 0x1c
        /*005e*/ 	.short	(.L_188 - .L_187)


	//   ....[0]....
.L_187:
        /*0060*/ 	.word	0x00000050


	//   ....[1]....
        /*0064*/ 	.word	0x00000d60


	//   ....[2]....
        /*0068*/ 	.word	0x00001340


	//----- nvinfo : EIATTR_CRS_STACK_SIZE
	.align		4
.L_188:
        /*006c*/ 	.byte	0x04, 0x1e
        /*006e*/ 	.short	(.L_190 - .L_189)
.L_189:
        /*0070*/ 	.word	0x00000000


	//----- nvinfo : EIATTR_CBANK_PARAM_SIZE
	.align		4
.L_190:
        /*0074*/ 	.byte	0x03, 0x19
        /*0076*/ 	.short	0x0018


	//----- nvinfo : EIATTR_PARAM_CBANK
	.align		4
        /*0078*/ 	.byte	0x04, 0x0a
        /*007a*/ 	.short	(.L_192 - .L_191)
	.align		4
.L_191:
        /*007c*/ 	.word	index@(.nv.constant0.goldilocks_ntt_forward)
        /*0080*/ 	.short	0x0380
        /*0082*/ 	.short	0x0018


	//----- nvinfo : EIATTR_SW_WAR
	.align		4
.L_192:
        /*0084*/ 	.byte	0x04, 0x36
        /*0086*/ 	.short	(.L_194 - .L_193)
.L_193:
        /*0088*/ 	.word	0x00000008
.L_194:


//--------------------- .nv.callgraph             --------------------------
	.section	.nv.callgraph,"",@"SHT_CUDA_CALLGRAPH"
	.align	4
	.sectionentsize	8
	.align		4
        /*0000*/ 	.word	0x00000000
	.align		4
        /*0004*/ 	.word	0xffffffff
	.align		4
        /*0008*/ 	.word	0x00000000
	.align		4
        /*000c*/ 	.word	0xfffffffe
	.align		4
        /*0010*/ 	.word	0x00000000
	.align		4
        /*0014*/ 	.word	0xfffffffd
	.align		4
        /*0018*/ 	.word	0x00000000
	.align		4
        /*001c*/ 	.word	0xfffffffc


//--------------------- .nv.constant3             --------------------------
	.section	.nv.constant3,"a",@progbits
	.align	8
.nv.constant3:
	.type		GOLDILOCKS_P,@object
	.size		GOLDILOCKS_P,(GOLDILOCKS_EPSILON - GOLDILOCKS_P)
GOLDILOCKS_P:
        /*0000*/ 	.byte	0x01, 0x00, 0x00, 0x00, 0xff, 0xff, 0xff, 0xff
	.type		GOLDILOCKS_EPSILON,@object
	.size		GOLDILOCKS_EPSILON,(GOLDILOCKS_GENERATOR - GOLDILOCKS_EPSILON)
GOLDILOCKS_EPSILON:
        /*0008*/ 	.byte	0xff, 0xff, 0xff, 0xff, 0x00, 0x00, 0x00, 0x00
	.type		GOLDILOCKS_GENERATOR,@object
	.size		GOLDILOCKS_GENERATOR,(GOLDILOCKS_R - GOLDILOCKS_GENERATOR)
GOLDILOCKS_GENERATOR:
        /*0010*/ 	.byte	0x07, 0x00, 0x00, 0x00, 0x00, 0x00, 0x00, 0x00
	.type		GOLDILOCKS_R,@object
	.size		GOLDILOCKS_R,(GOLDILOCKS_ROOT_2_32 - GOLDILOCKS_R)
GOLDILOCKS_R:
        /*0018*/ 	.byte	0xff, 0xff, 0xff, 0xff, 0x00, 0x00, 0x00, 0x00
	.type		GOLDILOCKS_ROOT_2_32,@object
	.size		GOLDILOCKS_ROOT_2_32,(.L_4 - GOLDILOCKS_ROOT_2_32)
GOLDILOCKS_ROOT_2_32:
        /*0020*/ 	.byte	0x8c, 0x87, 0x58, 0xda, 0xdc, 0x29, 0x56, 0x18
.L_4:


//--------------------- .text.goldilocks_poly_eval_batch --------------------------
	.section	.text.goldilocks_poly_eval_batch,"ax",@progbits
	.align	128
        .global         goldilocks_poly_eval_batch
        .type           goldilocks_poly_eval_batch,@function
        .size           goldilocks_poly_eval_batch,(.L_x_65 - goldilocks_poly_eval_batch)
        .other          goldilocks_poly_eval_batch,@"STO_CUDA_ENTRY STV_DEFAULT"
goldilocks_poly_eval_batch:
.text.goldilocks_poly_eval_batch:
[----:B------:R-:W-:Y:S01]  /*0000*/  LDC R1, c[0x0][0x37c] ;  /* 0x0000df00ff017b82 */ /* 0x000fe20000000800 */
[----:B------:R-:W0:Y:S07]  /*0010*/  S2R R3, SR_TID.X ;  /* 0x0000000000037919 */ /* 0x000e2e0000002100 */
[----:B------:R-:W0:Y:S01]  /*0020*/  S2UR UR4, SR_CTAID.X ;  /* 0x00000000000479c3 */ /* 0x000e220000002500 */
[----:B------:R-:W1:Y:S07]  /*0030*/  LDCU UR5, c[0x0][0x39c] ;  /* 0x00007380ff0577ac */ /* 0x000e6e0008000800 */
[----:B------:R-:W0:Y:S02]  /*0040*/  LDC R0, c[0x0][0x360] ;  /* 0x0000d800ff007b82 */ /* 0x000e240000000800 */
[----:B0-----:R-:W-:-:S05]  /*0050*/  IMAD R0, R0, UR4, R3 ;  /* 0x0000000400007c24 */ /* 0x001fca000f8e0203 */
[----:B-1----:R-:W-:-:S13]  /*0060*/  ISETP.GE.U32.AND P0, PT, R0, UR5, PT ;  /* 0x0000000500007c0c */ /* 0x002fda000bf06070 */
[----:B------:R-:W-:Y:S05]  /*0070*/  @P0 EXIT ;  /* 0x000000000000094d */ /* 0x000fea0003800000 */
[----:B------:R-:W0:Y:S01]  /*0080*/  LDC R9, c[0x0][0x398] ;  /* 0x0000e600ff097b82 */ /* 0x000e220000000800 */
[----:B------:R-:W1:Y:S07]  /*0090*/  LDCU.64 UR6, c[0x0][0x358] ;  /* 0x00006b00ff0677ac */ /* 0x000e6e0008000a00 */
[----:B------:R-:W0:Y:S02]  /*00a0*/  LDC.64 R18, c[0x0][0x388] ;  /* 0x0000e200ff127b82 */ /* 0x000e240000000a00 */
[----:B0-----:R-:W-:-:S06]  /*00b0*/  IMAD.WIDE.U32 R4, R9, 0x8, R18 ;  /* 0x0000000809047825 */ /* 0x001fcc00078e0012 */
[----:B-1----:R-:W5:Y:S01]  /*00c0*/  LDG.E.64.CONSTANT R4, desc[UR6][R4.64] ;  /* 0x0000000604047981 */ /* 0x002f62000c1e9b00 */
[----:B------:R-:W-:-:S05]  /*00d0*/  VIADD R21, R9, 0xffffffff ;  /* 0xffffffff09157836 */ /* 0x000fca0000000000 */
[----:B------:R-:W-:-:S13]  /*00e0*/  ISETP.GE.AND P0, PT, R21, RZ, PT ;  /* 0x000000ff1500720c */ /* 0x000fda0003f06270 */
[----:B------:R-:W-:Y:S05]  /*00f0*/  @!P0 BRA `(.L_x_0) ;  /* 0x0000001c00048947 */ /* 0x000fea0003800000 */
[----:B------:R-:W0:Y:S08]  /*0100*/  LDC.64 R2, c[0x0][0x390] ;  /* 0x0000e400ff027b82 */ /* 0x000e300000000a00 */
[----:B------:R-:W1:Y:S01]  /*0110*/  LDC.64 R6, c[0x3][0x8] ;  /* 0x00c00200ff067b82 */ /* 0x000e620000000a00 */
[----:B0-----:R-:W-:-:S06]  /*0120*/  IMAD.WIDE.U32 R2, R0, 0x8, R2 ;  /* 0x0000000800027825 */ /* 0x001fcc00078e0002 */
[----:B------:R-:W5:Y:S01]  /*0130*/  LDG.E.64.CONSTANT R2, desc[UR6][R2.64] ;  /* 0x0000000602027981 */ /* 0x000f62000c1e9b00 */
[----:B------:R-:W-:Y:S02]  /*0140*/  ISETP.GE.U32.AND P0, PT, R21, 0x3, PT ;  /* 0x000000031500780c */ /* 0x000fe40003f06070 */
[----:B-1----:R-:W-:Y:S02]  /*0150*/  IADD3 R20, P1, PT, R6, 0x1, RZ ;  /* 0x0000000106147810 */ /* 0x002fe40007f3e0ff */
[----:B------:R-:W-:-:S03]  /*0160*/  LOP3.LUT R23, R9, 0x3, RZ, 0xc0, !PT ;  /* 0x0000000309177812 */ /* 0x000fc600078ec0ff */
[----:B------:R-:W-:-:S06]  /*0170*/  IMAD.X R22, RZ, RZ, R7, P1 ;  /* 0x000000ffff167224 */ /* 0x000fcc00008e0607 */
[----:B------:R-:W-:Y:S05]  /*0180*/  @!P0 BRA `(.L_x_1) ;  /* 0x0000000c00e08947 */ /* 0x000fea0003800000 */
[----:B------:R-:W0:Y:S01]  /*0190*/  LDC.64 R18, c[0x0][0x388] ;  /* 0x0000e200ff127b82 */ /* 0x000e220000000a00 */
[C---:B------:R-:W-:Y:S01]  /*01a0*/  LOP3.LUT R24, R9.reuse, 0xfffffffc, RZ, 0xc0, !PT ;  /* 0xfffffffc09187812 */ /* 0x040fe200078ec0ff */
[----:B------:R-:W-:Y:S01]  /*01b0*/  VIADD R21, R9, 0xfffffffe ;  /* 0xfffffffe09157836 */ /* 0x000fe20000000000 */
[----:B------:R-:W1:Y:S03]  /*01c0*/  LDCU.64 UR4, c[0x3][0x8] ;  /* 0x00c00100ff0477ac */ /* 0x000e660008000a00 */
[----:B------:R-:W-:Y:S02]  /*01d0*/  IMAD.MOV R24, RZ, RZ, -R24 ;  /* 0x000000ffff187224 */ /* 0x000fe400078e0a18 */
[----:B------:R-:W2:Y:S05]  /*01e0*/  LDC.64 R6, c[0x3][RZ] ;  /* 0x00c00000ff067b82 */ /* 0x000eaa0000000a00 */
.L_x_4:
[C---:B------:R-:W-:Y:S02]  /*01f0*/  VIADD R9, R21.reuse, 0x1 ;  /* 0x0000000115097836 */ /* 0x040fe40000000000 */
[----:B0-----:R-:W-:-:S04]  /*0200*/  IMAD.WIDE.U32 R10, R21, 0x8, R18 ;  /* 0x00000008150a7825 */ /* 0x001fc800078e0012 */
[----:B------:R-:W-:Y:S02]  /*0210*/  IMAD.WIDE.U32 R8, R9, 0x8, R18 ;  /* 0x0000000809087825 */ /* 0x000fe400078e0012 */
[----:B-----5:R-:W5:Y:S04]  /*0220*/  LDG.E.64.CONSTANT R10, desc[UR6][R10.64] ;  /* 0x000000060a0a7981 */ /* 0x020f68000c1e9b00 */
[----:B------:R-:W5:Y:S01]  /*0230*/  LDG.E.64.CONSTANT R8, desc[UR6][R8.64] ;  /* 0x0000000608087981 */ /* 0x000f62000c1e9b00 */
[----:B------:R-:W-:-:S04]  /*0240*/  IMAD.WIDE.U32 R12, R5, R2, RZ ;  /* 0x00000002050c7225 */ /* 0x000fc800078e00ff */
[----:B------:R-:W-:-:S04]  /*0250*/  IMAD.WIDE.U32 R14, R4, R2, RZ ;  /* 0x00000002040e7225 */ /* 0x000fc800078e00ff */
[----:B------:R-:W-:-:S04]  /*0260*/  IMAD.WIDE.U32 R12, P0, R3, R4, R12 ;  /* 0x00000004030c7225 */ /* 0x000fc8000780000c */
[----:B------:R-:W-:Y:S01]  /*0270*/  IMAD.X R17, RZ, RZ, RZ, P0 ;  /* 0x000000ffff117224 */ /* 0x000fe200000e06ff */
[----:B------:R-:W-:Y:S01]  /*0280*/  IADD3 R15, P0, PT, R15, R12, RZ ;  /* 0x0000000c0f0f7210 */ /* 0x000fe20007f1e0ff */
[----:B------:R-:W-:-:S04]  /*0290*/  IMAD.MOV.U32 R16, RZ, RZ, R13 ;  /* 0x000000ffff107224 */ /* 0x000fc800078e000d */
[----:B------:R-:W-:-:S03]  /*02a0*/  IMAD.WIDE.U32.X R16, R3, R5, R16, P0 ;  /* 0x0000000503107225 */ /* 0x000fc600000e0410 */
[----:B------:R-:W-:-:S04]  /*02b0*/  ISETP.GE.U32.AND P0, PT, R14, R16, PT ;  /* 0x000000100e00720c */ /* 0x000fc80003f06070 */
[----:B------:R-:W-:-:S04]  /*02c0*/  ISETP.GE.U32.AND.EX P0, PT, R15, R17, PT, P0 ;  /* 0x000000110f00720c */ /* 0x000fc80003f06100 */
[----:B--2---:R-:W-:Y:S02]  /*02d0*/  SEL R5, R6, RZ, !P0 ;  /* 0x000000ff06057207 */ /* 0x004fe40004000000 */
[----:B------:R-:W-:Y:S02]  /*02e0*/  SEL R12, R7, RZ, !P0 ;  /* 0x000000ff070c7207 */ /* 0x000fe40004000000 */
[----:B------:R-:W-:-:S04]  /*02f0*/  IADD3 R5, P1, P2, R5, R14, -R16 ;  /* 0x0000000e05057210 */ /* 0x000fc80007a3e810 */
[----:B------:R-:W-:Y:S02]  /*0300*/  IADD3 R4, P3, PT, RZ, R5, RZ ;  /* 0x00000005ff047210 */ /* 0x000fe40007f7e0ff */
[----:B------:R-:W-:Y:S02]  /*0310*/  IADD3.X R15, PT, PT, R12, R15, ~R17, P1, P2 ;  /* 0x0000000f0c0f7210 */ /* 0x000fe40000fe4c11 */
[----:B------:R-:W-:-:S03]  /*0320*/  ISETP.GE.U32.AND P0, PT, R4, R5, PT ;  /* 0x000000050400720c */ /* 0x000fc60003f06070 */
[----:B------:R-:W-:-:S05]  /*0330*/  IMAD.X R13, R15, 0x1, R16, P3 ;  /* 0x000000010f0d7824 */ /* 0x000fca00018e0610 */
[----:B------:R-:W-:-:S13]  /*0340*/  ISETP.GE.U32.AND.EX P0, PT, R13, R15, PT, P0 ;  /* 0x0000000f0d00720c */ /* 0x000fda0003f06100 */
[----:B------:R-:W-:-:S04]  /*0350*/  @!P0 ISETP.GT.U32.AND P1, PT, R4, RZ, PT ;  /* 0x000000ff0400820c */ /* 0x000fc80003f24070 */
[----:B------:R-:W-:-:S04]  /*0360*/  @!P0 ISETP.GT.U32.AND.EX P1, PT, R13, -0x1, PT, P1 ;  /* 0xffffffff0d00880c */ /* 0x000fc80003f24110 */
[----:B------:R-:W-:-:S04]  /*0370*/  @!P0 SEL R5, R6, RZ, P1 ;  /* 0x000000ff06058207 */ /* 0x000fc80000800000 */
[----:B------:R-:W-:Y:S02]  /*0380*/  @!P0 IADD3 R4, P2, P3, R4, -0x1, R5 ;  /* 0xffffffff04048810 */ /* 0x000fe40007b5e005 */
[----:B------:R-:W-:-:S04]  /*0390*/  @!P0 SEL R5, R7, RZ, P1 ;  /* 0x000000ff07058207 */ /* 0x000fc80000800000 */
[----:B------:R-:W-:Y:S02]  /*03a0*/  @!P0 IADD3.X R13, PT, PT, R13, RZ, R5, P2, P3 ;  /* 0x000000ff0d0d8210 */ /* 0x000fe400017e6405 */
[----:B------:R-:W-:-:S05]  /*03b0*/  IADD3 R5, P0, PT, RZ, R4, RZ ;  /* 0x00000004ff057210 */ /* 0x000fca0007f1e0ff */
[----:B------:R-:W-:Y:S01]  /*03c0*/  IMAD.X R16, R13, 0x1, R17, P0 ;  /* 0x000000010d107824 */ /* 0x000fe200000e0611 */
[----:B------:R-:W-:-:S04]  /*03d0*/  ISETP.GE.U32.AND P0, PT, R5, R4, PT ;  /* 0x000000040500720c */ /* 0x000fc80003f06070 */
[----:B------:R-:W-:Y:S01]  /*03e0*/  ISETP.GE.U32.AND.EX P0, PT, R16, R13, PT, P0 ;  /* 0x0000000d1000720c */ /* 0x000fe20003f06100 */
[----:B------:R-:W-:-:S12]  /*03f0*/  BSSY.RECONVERGENT B0, `(.L_x_2) ;  /* 0x000000a000007945 */ /* 0x000fd80003800200 */
[----:B------:R-:W-:Y:S05]  /*0400*/  @P0 BRA `(.L_x_3) ;  /* 0x0000000000200947 */ /* 0x000fea0003800000 */
[----:B-1----:R-:W-:-:S04]  /*0410*/  IADD3 R5, P0, PT, R5, UR4, RZ ;  /* 0x0000000405057c10 */ /* 0x002fc8000ff1e0ff */
[----:B------:R-:W-:Y:S02]  /*0420*/  IADD3.X R12, PT, PT, R16, UR5, RZ, P0, !PT ;  /* 0x00000005100c7c10 */ /* 0x000fe400087fe4ff */
[----:B------:R-:W-:-:S04]  /*0430*/  ISETP.GE.U32.AND P0, PT, R5, R6, PT ;  /* 0x000000060500720c */ /* 0x000fc80003f06070 */
[----:B------:R-:W-:-:S04]  /*0440*/  ISETP.GE.U32.AND.EX P0, PT, R12, R7, PT, P0 ;  /* 0x000000070c00720c */ /* 0x000fc80003f06100 */
[----:B------:R-:W-:-:S04]  /*0450*/  SEL R4, R6, RZ, P0 ;  /* 0x000000ff06047207 */ /* 0x000fc80000000000 */
[----:B------:R-:W-:Y:S02]  /*0460*/  IADD3 R5, P1, PT, -R4, R5, RZ ;  /* 0x0000000504057210 */ /* 0x000fe40007f3e1ff */
[----:B------:R-:W-:-:S05]  /*0470*/  SEL R4, R7, RZ, P0 ;  /* 0x000000ff07047207 */ /* 0x000fca0000000000 */
[----:B------:R-:W-:-:S07]  /*0480*/  IMAD.X R16, R12, 0x1, ~R4, P1 ;  /* 0x000000010c107824 */ /* 0x000fce00008e0e04 */
.L_x_3:
[----:B-1----:R-:W-:Y:S05]  /*0490*/  BSYNC.RECONVERGENT B0 ;  /* 0x0000000000007941 */ /* 0x002fea0003800200 */
.L_x_2:
[----:B------:R-:W-:-:S04]  /*04a0*/  ISETP.GE.U32.AND P0, PT, R5, R6, PT ;  /* 0x000000060500720c */ /* 0x000fc80003f06070 */
[----:B------:R-:W-:-:S04]  /*04b0*/  ISETP.GE.U32.AND.EX P0, PT, R16, R7, PT, P0 ;  /* 0x000000071000720c */ /* 0x000fc80003f06100 */
[----:B------:R-:W-:Y:S02]  /*04c0*/  SEL R4, R6, RZ, P0 ;  /* 0x000000ff06047207 */ /* 0x000fe40000000000 */
[----:B------:R-:W-:Y:S02]  /*04d0*/  SEL R12, R7, RZ, P0 ;  /* 0x000000ff070c7207 */ /* 0x000fe40000000000 */
[----:B------:R-:W-:-:S04]  /*04e0*/  IADD3 R4, P1, PT, R5, -R4, RZ ;  /* 0x8000000405047210 */ /* 0x000fc80007f3e0ff */
[----:B-----5:R-:W-:Y:S01]  /*04f0*/  IADD3 R5, P0, PT, R8, R4, RZ ;  /* 0x0000000408057210 */ /* 0x020fe20007f1e0ff */
[----:B------:R-:W-:-:S04]  /*0500*/  IMAD.X R12, R16, 0x1, ~R12, P1 ;  /* 0x00000001100c7824 */ /* 0x000fc800008e0e0c */
[----:B------:R-:W-:Y:S01]  /*0510*/  IMAD.X R9, R9, 0x1, R12, P0 ;  /* 0x0000000109097824 */ /* 0x000fe200000e060c */
[----:B------:R-:W-:-:S04]  /*0520*/  ISETP.GE.U32.AND P0, PT, R5, R4, PT ;  /* 0x000000040500720c */ /* 0x000fc80003f06070 */
[----:B------:R-:W-:-:S04]  /*0530*/  ISETP.GE.U32.AND.EX P0, PT, R9, R12, PT, P0 ;  /* 0x0000000c0900720c */ /* 0x000fc80003f06100 */
[----:B------:R-:W-:Y:S02]  /*0540*/  SEL R4, R20, RZ, !P0 ;  /* 0x000000ff14047207 */ /* 0x000fe40004000000 */
[----:B------:R-:W-:Y:S02]  /*0550*/  SEL R8, R22, RZ, !P0 ;  /* 0x000000ff16087207 */ /* 0x000fe40004000000 */
[----:B------:R-:W-:-:S05]  /*0560*/  IADD3 R4, P0, PT, R4, R5, RZ ;  /* 0x0000000504047210 */ /* 0x000fca0007f1e0ff */
[----:B------:R-:W-:Y:S01]  /*0570*/  IMAD.X R8, R8, 0x1, R9, P0 ;  /* 0x0000000108087824 */ /* 0x000fe200000e0609 */
[----:B------:R-:W-:-:S04]  /*0580*/  ISETP.GE.U32.AND P0, PT, R4, R6, PT ;  /* 0x000000060400720c */ /* 0x000fc80003f06070 */
[----:B------:R-:W-:-:S04]  /*0590*/  ISETP.GE.U32.AND.EX P0, PT, R8, R7, PT, P0 ;  /* 0x000000070800720c */ /* 0x000fc80003f06100 */
[----:B------:R-:W-:Y:S02]  /*05a0*/  SEL R5, R6, RZ, P0 ;  /* 0x000000ff06057207 */ /* 0x000fe40000000000 */
[----:B------:R-:W-:Y:S02]  /*05b0*/  SEL R15, R7, RZ, P0 ;  /* 0x000000ff070f7207 */ /* 0x000fe40000000000 */
[----:B------:R-:W-:-:S05]  /*05c0*/  IADD3 R5, P0, PT, -R5, R4, RZ ;  /* 0x0000000405057210 */ /* 0x000fca0007f1e1ff */
[----:B------:R-:W-:-:S04]  /*05d0*/  IMAD.X R15, R8, 0x1, ~R15, P0 ;  /* 0x00000001080f7824 */ /* 0x000fc800000e0e0f */
[----:B------:R-:W-:-:S04]  /*05e0*/  IMAD.WIDE.U32 R12, R15, R2, RZ ;  /* 0x000000020f0c7225 */ /* 0x000fc800078e00ff */
[----:B------:R-:W-:-:S04]  /*05f0*/  IMAD.WIDE.U32 R12, P0, R3, R5, R12 ;  /* 0x00000005030c7225 */ /* 0x000fc8000780000c */
[----:B------:R-:W-:-:S04]  /*0600*/  IMAD.WIDE.U32 R4, R5, R2, RZ ;  /* 0x0000000205047225 */ /* 0x000fc800078e00ff */
[----:B------:R-:W-:Y:S01]  /*0610*/  IMAD.X R9, RZ, RZ, RZ, P0 ;  /* 0x000000ffff097224 */ /* 0x000fe200000e06ff */
[----:B------:R-:W-:Y:S01]  /*0620*/  IADD3 R5, P0, PT, R5, R12, RZ ;  /* 0x0000000c05057210 */ /* 0x000fe20007f1e0ff */
[----:B------:R-:W-:-:S04]  /*0630*/  IMAD.MOV.U32 R8, RZ, RZ, R13 ;  /* 0x000000ffff087224 */ /* 0x000fc800078e000d */
[----:B------:R-:W-:-:S03]  /*0640*/  IMAD.WIDE.U32.X R8, R3, R15, R8, P0 ;  /* 0x0000000f03087225 */ /* 0x000fc600000e0408 */
[----:B------:R-:W-:-:S04]  /*0650*/  ISETP.GE.U32.AND P0, PT, R4, R8, PT ;  /* 0x000000080400720c */ /* 0x000fc80003f06070 */
[----:B------:R-:W-:-:S04]  /*0660*/  ISETP.GE.U32.AND.EX P0, PT, R5, R9, PT, P0 ;  /* 0x000000090500720c */ /* 0x000fc80003f06100 */
[----:B------:R-:W-:-:S04]  /*0670*/  SEL R13, R6, RZ, !P0 ;  /* 0x000000ff060d7207 */ /* 0x000fc80004000000 */
[----:B------:R-:W-:Y:S02]  /*0680*/  IADD3 R13, P1, P2, R13, R4, -R8 ;  /* 0x000000040d0d7210 */ /* 0x000fe40007a3e808 */
[----:B------:R-:W-:Y:S02]  /*0690*/  SEL R4, R7, RZ, !P0 ;  /* 0x000000ff07047207 */ /* 0x000fe40004000000 */
[----:B------:R-:W-:Y:S02]  /*06a0*/  IADD3 R14, P3, PT, RZ, R13, RZ ;  /* 0x0000000dff0e7210 */ /* 0x000fe40007f7e0ff */
[----:B------:R-:W-:Y:S02]  /*06b0*/  IADD3.X R5, PT, PT, R4, R5, ~R9, P1, P2 ;  /* 0x0000000504057210 */ /* 0x000fe40000fe4c09 */
[----:B------:R-:W-:-:S03]  /*06c0*/  ISETP.GE.U32.AND P0, PT, R14, R13, PT ;  /* 0x0000000d0e00720c */ /* 0x000fc60003f06070 */
[----:B------:R-:W-:-:S05]  /*06d0*/  IMAD.X R15, R5, 0x1, R8, P3 ;  /* 0x00000001050f7824 */ /* 0x000fca00018e0608 */
[----:B------:R-:W-:Y:S01]  /*06e0*/  ISETP.GE.U32.AND.EX P0, PT, R15, R5, PT, P0 ;  /* 0x000000050f00720c */ /* 0x000fe20003f06100 */
[----:B------:R-:W-:-:S04]  /*06f0*/  VIADD R5, R21, 0xffffffff ;  /* 0xffffffff15057836 */ /* 0x000fc80000000000 */
[----:B------:R-:W-:-:S06]  /*0700*/  IMAD.WIDE.U32 R4, R5, 0x8, R18 ;  /* 0x0000000805047825 */ /* 0x000fcc00078e0012 */
[----:B------:R-:W2:Y:S02]  /*0710*/  LDG.E.64.CONSTANT R4, desc[UR6][R4.64] ;  /* 0x0000000604047981 */ /* 0x000ea4000c1e9b00 */
[----:B------:R-:W-:-:S04]  /*0720*/  @!P0 ISETP.GT.U32.AND P1, PT, R14, RZ, PT ;  /* 0x000000ff0e00820c */ /* 0x000fc80003f24070 */
[----:B------:R-:W-:-:S04]  /*0730*/  @!P0 ISETP.GT.U32.AND.EX P1, PT, R15, -0x1, PT, P1 ;  /* 0xffffffff0f00880c */ /* 0x000fc80003f24110 */
[----:B------:R-:W-:Y:S02]  /*0740*/  @!P0 SEL R13, R6, RZ, P1 ;  /* 0x000000ff060d8207 */ /* 0x000fe40000800000 */
[----:B------:R-:W-:Y:S02]  /*0750*/  @!P0 SEL R8, R7, RZ, P1 ;  /* 0x000000ff07088207 */ /* 0x000fe40000800000 */
[----:B------:R-:W-:-:S04]  /*0760*/  @!P0 IADD3 R14, P2, P3, R14, -0x1, R13 ;  /* 0xffffffff0e0e8810 */ /* 0x000fc80007b5e00d */
[----:B------:R-:W-:Y:S02]  /*0770*/  @!P0 IADD3.X R15, PT, PT, R15, RZ, R8, P2, P3 ;  /* 0x000000ff0f0f8210 */ /* 0x000fe400017e6408 */
[----:B------:R-:W-:-:S05]  /*0780*/  IADD3 R13, P0, PT, RZ, R14, RZ ;  /* 0x0000000eff0d7210 */ /* 0x000fca0007f1e0ff */
[----:B------:R-:W-:Y:S01]  /*0790*/  IMAD.X R12, R15, 0x1, R9, P0 ;  /* 0x000000010f0c7824 */ /* 0x000fe200000e0609 */
[----:B------:R-:W-:-:S04]  /*07a0*/  ISETP.GE.U32.AND P0, PT, R13, R14, PT ;  /* 0x0000000e0d00720c */ /* 0x000fc80003f06070 */
[----:B------:R-:W-:-:S13]  /*07b0*/  ISETP.GE.U32.AND.EX P0, PT, R12, R15, PT, P0 ;  /* 0x0000000f0c00720c */ /* 0x000fda0003f06100 */
[----:B------:R-:W0:Y:S02]  /*07c0*/  @!P0 LDC.64 R8, c[0x3][0x8] ;  /* 0x00c00200ff088b82 */ /* 0x000e240000000a00 */
[----:B0-----:R-:W-:-:S05]  /*07d0*/  @!P0 IADD3 R15, P1, PT, R13, R8, RZ ;  /* 0x000000080d0f8210 */ /* 0x001fca0007f3e0ff */
[----:B------:R-:W-:Y:S01]  /*07e0*/  @!P0 IMAD.X R9, R12, 0x1, R9, P1 ;  /* 0x000000010c098824 */ /* 0x000fe200008e0609 */
[----:B------:R-:W-:-:S04]  /*07f0*/  @!P0 ISETP.GE.U32.AND P1, PT, R15, R6, PT ;  /* 0x000000060f00820c */ /* 0x000fc80003f26070 */
[----:B------:R-:W-:-:S04]  /*0800*/  @!P0 ISETP.GE.U32.AND.EX P1, PT, R9, R7, PT, P1 ;  /* 0x000000070900820c */ /* 0x000fc80003f26110 */
[----:B------:R-:W-:-:S04]  /*0810*/  @!P0 SEL R8, R6, RZ, P1 ;  /* 0x000000ff06088207 */ /* 0x000fc80000800000 */
[----:B------:R-:W-:Y:S02]  /*0820*/  @!P0 IADD3 R13, P2, PT, -R8, R15, RZ ;  /* 0x0000000f080d8210 */ /* 0x000fe40007f5e1ff */
[----:B------:R-:W-:-:S05]  /*0830*/  @!P0 SEL R8, R7, RZ, P1 ;  /* 0x000000ff07088207 */ /* 0x000fca0000800000 */
[----:B------:R-:W-:Y:S01]  /*0840*/  @!P0 IMAD.X R12, R9, 0x1, ~R8, P2 ;  /* 0x00000001090c8824 */ /* 0x000fe200010e0e08 */
[----:B------:R-:W-:-:S04]  /*0850*/  ISETP.GE.U32.AND P0, PT, R13, R6, PT ;  /* 0x000000060d00720c */ /* 0x000fc80003f06070 */
[----:B------:R-:W-:-:S04]  /*0860*/  ISETP.GE.U32.AND.EX P0, PT, R12, R7, PT, P0 ;  /* 0x000000070c00720c */ /* 0x000fc80003f06100 */
[----:B------:R-:W-:Y:S02]  /*0870*/  SEL R8, R6, RZ, P0 ;  /* 0x000000ff06087207 */ /* 0x000fe40000000000 */
[----:B------:R-:W-:Y:S02]  /*0880*/  SEL R9, R7, RZ, P0 ;  /* 0x000000ff07097207 */ /* 0x000fe40000000000 */
[----:B------:R-:W-:-:S05]  /*0890*/  IADD3 R13, P1, PT, R13, -R8, RZ ;  /* 0x800000080d0d7210 */ /* 0x000fca0007f3e0ff */
[----:B------:R-:W-:Y:S01]  /*08a0*/  IMAD.X R12, R12, 0x1, ~R9, P1 ;  /* 0x000000010c0c7824 */ /* 0x000fe200008e0e09 */
[----:B------:R-:W-:-:S05]  /*08b0*/  IADD3 R9, P0, PT, R10, R13, RZ ;  /* 0x0000000d0a097210 */ /* 0x000fca0007f1e0ff */
        /* <DEDUP_REMOVED lines=30> */
[----:B------:R-:W-:-:S12]  /*0aa0*/  VIADD R9, R21, 0xfffffffe ;  /* 0xfffffffe15097836 */ /* 0x000fd80000000000 */
[----:B------:R-:W-:-:S04]  /*0ab0*/  @!P0 ISETP.GT.U32.AND P1, PT, R14, RZ, PT ;  /* 0x000000ff0e00820c */ /* 0x000fc80003f24070 */
[----:B------:R-:W-:-:S04]  /*0ac0*/  @!P0 ISETP.GT.U32.AND.EX P1, PT, R15, -0x1, PT, P1 ;  /* 0xffffffff0f00880c */ /* 0x000fc80003f24110 */
[----:B------:R-:W-:Y:S02]  /*0ad0*/  @!P0 SEL R13, R6, RZ, P1 ;  /* 0x000000ff060d8207 */ /* 0x000fe40000800000 */
[----:B------:R-:W-:Y:S02]  /*0ae0*/  @!P0 SEL R10, R7, RZ, P1 ;  /* 0x000000ff070a8207 */ /* 0x000fe40000800000 */
[----:B------:R-:W-:Y:S01]  /*0af0*/  @!P0 IADD3 R14, P2, P3, R14, -0x1, R13 ;  /* 0xffffffff0e0e8810 */ /* 0x000fe20007b5e00d */
[----:B------:R-:W-:-:S03]  /*0b00*/  IMAD.WIDE.U32 R8, R9, 0x8, R18 ;  /* 0x0000000809087825 */ /* 0x000fc600078e0012 */
[----:B------:R-:W-:Y:S02]  /*0b10*/  @!P0 IADD3.X R15, PT, PT, R15, RZ, R10, P2, P3 ;  /* 0x000000ff0f0f8210 */ /* 0x000fe400017e640a */
[-C--:B------:R-:W-:Y:S01]  /*0b20*/  IADD3 R13, P0, PT, RZ, R14.reuse, RZ ;  /* 0x0000000eff0d7210 */ /* 0x080fe20007f1e0ff */
[----:B------:R-:W3:Y:S04]  /*0b30*/  LDG.E.64.CONSTANT R8, desc[UR6][R8.64] ;  /* 0x0000000608087981 */ /* 0x000ee8000c1e9b00 */
        /* <DEDUP_REMOVED lines=18> */
[----:B--2---:R-:W-:-:S05]  /*0c60*/  IADD3 R11, P0, PT, R4, R13, RZ ;  /* 0x0000000d040b7210 */ /* 0x004fca0007f1e0ff */
        /* <DEDUP_REMOVED lines=29> */
[----:B------:R-:W-:-:S13]  /*0e40*/  ISETP.GE.U32.AND.EX P0, PT, R10, R5, PT, P0 ;  /* 0x000000050a00720c */ /* 0x000fda0003f06100 */
        /* <DEDUP_REMOVED lines=15> */
[----:B------:R-:W-:Y:S02]  /*0f40*/  @!P0 SEL R4, R6, RZ, P1 ;  /* 0x000000ff06048207 */ /* 0x000fe40000800000 */
[----:B------:R-:W-:Y:S02]  /*0f50*/  @!P0 SEL R5, R7, RZ, P1 ;  /* 0x000000ff07058207 */ /* 0x000fe40000800000 */
[----:B------:R-:W-:-:S05]  /*0f60*/  @!P0 IADD3 R13, P1, PT, -R4, R11, RZ ;  /* 0x0000000b040d8210 */ /* 0x000fca0007f3e1ff */
[----:B------:R-:W-:Y:S01]  /*0f70*/  @!P0 IMAD.X R12, R10, 0x1, ~R5, P1 ;  /* 0x000000010a0c8824 */ /* 0x000fe200008e0e05 */
[----:B------:R-:W-:-:S04]  /*0f80*/  ISETP.GE.U32.AND P0, PT, R13, R6, PT ;  /* 0x000000060d00720c */ /* 0x000fc80003f06070 */
[----:B------:R-:W-:-:S04]  /*0f90*/  ISETP.GE.U32.AND.EX P0, PT, R12, R7, PT, P0 ;  /* 0x000000070c00720c */ /* 0x000fc80003f06100 */
[----:B------:R-:W-:Y:S02]  /*0fa0*/  SEL R4, R6, RZ, P0 ;  /* 0x000000ff06047207 */ /* 0x000fe40000000000 */
[----:B------:R-:W-:Y:S02]  /*0fb0*/  SEL R5, R7, RZ, P0 ;  /* 0x000000ff07057207 */ /* 0x000fe40000000000 */
[----:B------:R-:W-:-:S05]  /*0fc0*/  IADD3 R13, P0, PT, R13, -R4, RZ ;  /* 0x800000040d0d7210 */ /* 0x000fca0007f1e0ff */
[----:B------:R-:W-:Y:S01]  /*0fd0*/  IMAD.X R5, R12, 0x1, ~R5, P0 ;  /* 0x000000010c057824 */ /* 0x000fe200000e0e05 */
[----:B---3--:R-:W-:-:S05]  /*0fe0*/  IADD3 R4, P0, PT, R8, R13, RZ ;  /* 0x0000000d08047210 */ /* 0x008fca0007f1e0ff */
[----:B------:R-:W-:Y:S01]  /*0ff0*/  IMAD.X R9, R9, 0x1, R5, P0 ;  /* 0x0000000109097824 */ /* 0x000fe200000e0605 */
[----:B------:R-:W-:-:S04]  /*1000*/  ISETP.GE.U32.AND P0, PT, R4, R13, PT ;  /* 0x0000000d0400720c */ /* 0x000fc80003f06070 */
[----:B------:R-:W-:-:S04]  /*1010*/  ISETP.GE.U32.AND.EX P0, PT, R9, R5, PT, P0 ;  /* 0x000000050900720c */ /* 0x000fc80003f06100 */
[----:B------:R-:W-:Y:S02]  /*1020*/  SEL R5, R20, RZ, !P0 ;  /* 0x000000ff14057207 */ /* 0x000fe40004000000 */
[----:B------:R-:W-:Y:S02]  /*1030*/  SEL R8, R22, RZ, !P0 ;  /* 0x000000ff16087207 */ /* 0x000fe40004000000 */
[----:B------:R-:W-:Y:S01]  /*1040*/  IADD3 R5, P0, PT, R5, R4, RZ ;  /* 0x0000000405057210 */ /* 0x000fe20007f1e0ff */
[----:B------:R-:W-:-:S04]  /*1050*/  VIADD R24, R24, 0x4 ;  /* 0x0000000418187836 */ /* 0x000fc80000000000 */
[----:B------:R-:W-:Y:S01]  /*1060*/  IMAD.X R8, R8, 0x1, R9, P0 ;  /* 0x0000000108087824 */ /* 0x000fe200000e0609 */
[----:B------:R-:W-:Y:S02]  /*1070*/  ISETP.GE.U32.AND P0, PT, R5, R6, PT ;  /* 0x000000060500720c */ /* 0x000fe40003f06070 */
[----:B------:R-:W-:Y:S02]  /*1080*/  ISETP.NE.AND P1, PT, R24, RZ, PT ;  /* 0x000000ff1800720c */ /* 0x000fe40003f25270 */
[----:B------:R-:W-:-:S04]  /*1090*/  ISETP.GE.U32.AND.EX P0, PT, R8, R7, PT, P0 ;  /* 0x000000070800720c */ /* 0x000fc80003f06100 */
[----:B------:R-:W-:-:S04]  /*10a0*/  SEL R4, R6, RZ, P0 ;  /* 0x000000ff06047207 */ /* 0x000fc80000000000 */
[----:B------:R-:W-:Y:S02]  /*10b0*/  IADD3 R4, P2, PT, -R4, R5, RZ ;  /* 0x0000000504047210 */ /* 0x000fe40007f5e1ff */
[----:B------:R-:W-:Y:S01]  /*10c0*/  SEL R5, R7, RZ, P0 ;  /* 0x000000ff07057207 */ /* 0x000fe20000000000 */
[----:B------:R-:W-:-:S04]  /*10d0*/  VIADD R21, R21, 0xfffffffc ;  /* 0xfffffffc15157836 */ /* 0x000fc80000000000 */
[----:B------:R-:W-:Y:S01]  /*10e0*/  IMAD.X R5, R8, 0x1, ~R5, P2 ;  /* 0x0000000108057824 */ /* 0x000fe200010e0e05 */
[----:B------:R-:W-:Y:S06]  /*10f0*/  @P1 BRA `(.L_x_4) ;  /* 0xfffffff0003c1947 */ /* 0x000fec000383ffff */
[----:B------:R-:W-:-:S07]  /*1100*/  VIADD R21, R21, 0x1 ;  /* 0x0000000115157836 */ /* 0x000fce0000000000 */
.L_x_1:
[----:B------:R-:W-:-:S13]  /*1110*/  ISETP.NE.AND P0, PT, R23, RZ, PT ;  /* 0x000000ff1700720c */ /* 0x000fda0003f05270 */
[----:B------:R-:W-:Y:S05]  /*1120*/  @!P0 BRA `(.L_x_0) ;  /* 0x0000000800f88947 */ /* 0x000fea0003800000 */
[----:B------:R-:W-:-:S13]  /*1130*/  ISETP.NE.AND P0, PT, R23, 0x1, PT ;  /* 0x000000011700780c */ /* 0x000fda0003f05270 */
[----:B------:R-:W-:Y:S05]  /*1140*/  @!P0 BRA `(.L_x_5) ;  /* 0x0000000400e88947 */ /* 0x000fea0003800000 */
[C---:B------:R-:W-:Y:S01]  /*1150*/  VIADD R9, R21.reuse, 0xffffffff ;  /* 0xffffffff15097836 */ /* 0x040fe20000000000 */
[----:B------:R-:W0:Y:S01]  /*1160*/  LDC.64 R6, c[0x3][RZ] ;  /* 0x00c00000ff067b82 */ /* 0x000e220000000a00 */
[----:B------:R-:W-:-:S04]  /*1170*/  IMAD.WIDE.U32 R10, R21, 0x8, R18 ;  /* 0x00000008150a7825 */ /* 0x000fc800078e0012 */
[----:B------:R-:W-:Y:S02]  /*1180*/  IMAD.WIDE.U32 R8, R9, 0x8, R18 ;  /* 0x0000000809087825 */ /* 0x000fe400078e0012 */
[----:B------:R-:W5:Y:S04]  /*1190*/  LDG.E.64.CONSTANT R10, desc[UR6][R10.64] ;  /* 0x000000060a0a7981 */ /* 0x000f68000c1e9b00 */
[----:B------:R-:W5:Y:S02]  /*11a0*/  LDG.E.64.CONSTANT R8, desc[UR6][R8.64] ;  /* 0x0000000608087981 */ /* 0x000f64000c1e9b00 */
[----:B-----5:R-:W-:Y:S01]  /*11b0*/  IMAD.WIDE.U32 R12, R5, R2, RZ ;  /* 0x00000002050c7225 */ /* 0x020fe200078e00ff */
[----:B------:R-:W-:Y:S03]  /*11c0*/  BSSY.RECONVERGENT B0, `(.L_x_6) ;  /* 0x0000025000007945 */ /* 0x000fe60003800200 */
        /* <DEDUP_REMOVED lines=8> */
[----:B0-----:R-:W-:Y:S02]  /*1250*/  SEL R13, R6, RZ, !P0 ;  /* 0x000000ff060d7207 */ /* 0x001fe40004000000 */
        /* <DEDUP_REMOVED lines=16> */
[----:B------:R-:W-:-:S13]  /*1360*/  ISETP.GE.U32.AND.EX P0, PT, R14, R15, PT, P0 ;  /* 0x0000000f0e00720c */ /* 0x000fda0003f06100 */
[----:B------:R-:W-:Y:S05]  /*1370*/  @P0 BRA `(.L_x_7) ;  /* 0x0000000000240947 */ /* 0x000fea0003800000 */
[----:B------:R-:W0:Y:S02]  /*1380*/  LDCU.64 UR4, c[0x3][0x8] ;  /* 0x00c00100ff0477ac */ /* 0x000e240008000a00 */
[----:B0-----:R-:W-:-:S04]  /*1390*/  IADD3 R5, P0, PT, R13, UR4, RZ ;  /* 0x000000040d057c10 */ /* 0x001fc8000ff1e0ff */
[----:B------:R-:W-:Y:S02]  /*13a0*/  IADD3.X R12, PT, PT, R14, UR5, RZ, P0, !PT ;  /* 0x000000050e0c7c10 */ /* 0x000fe400087fe4ff */
[----:B------:R-:W-:-:S04]  /*13b0*/  ISETP.GE.U32.AND P0, PT, R5, R6, PT ;  /* 0x000000060500720c */ /* 0x000fc80003f06070 */
[----:B------:R-:W-:-:S04]  /*13c0*/  ISETP.GE.U32.AND.EX P0, PT, R12, R7, PT, P0 ;  /* 0x000000070c00720c */ /* 0x000fc80003f06100 */
[----:B------:R-:W-:-:S04]  /*13d0*/  SEL R4, R6, RZ, P0 ;  /* 0x000000ff06047207 */ /* 0x000fc80000000000 */
[----:B------:R-:W-:Y:S02]  /*13e0*/  IADD3 R13, P1, PT, -R4, R5, RZ ;  /* 0x00000005040d7210 */ /* 0x000fe40007f3e1ff */
[----:B------:R-:W-:-:S05]  /*13f0*/  SEL R4, R7, RZ, P0 ;  /* 0x000000ff07047207 */ /* 0x000fca0000000000 */
[----:B------:R-:W-:-:S07]  /*1400*/  IMAD.X R14, R12, 0x1, ~R4, P1 ;  /* 0x000000010c0e7824 */ /* 0x000fce00008e0e04 */
.L_x_7:
[----:B------:R-:W-:Y:S05]  /*1410*/  BSYNC.RECONVERGENT B0 ;  /* 0x0000000000007941 */ /* 0x000fea0003800200 */
.L_x_6:
[----:B------:R-:W-:Y:S01]  /*1420*/  ISETP.GE.U32.AND P0, PT, R13, R6, PT ;  /* 0x000000060d00720c */ /* 0x000fe20003f06070 */
[----:B------:R-:W-:-:S03]  /*1430*/  VIADD R21, R21, 0xfffffffe ;  /* 0xfffffffe15157836 */ /* 0x000fc60000000000 */
[----:B------:R-:W-:-:S04]  /*1440*/  ISETP.GE.U32.AND.EX P0, PT, R14, R7, PT, P0 ;  /* 0x000000070e00720c */ /* 0x000fc80003f06100 */
[----:B------:R-:W-:Y:S02]  /*1450*/  SEL R4, R6, RZ, P0 ;  /* 0x000000ff06047207 */ /* 0x000fe40000000000 */
[----:B------:R-:W-:Y:S02]  /*1460*/  SEL R12, R7, RZ, P0 ;  /* 0x000000ff070c7207 */ /* 0x000fe40000000000 */
[----:B------:R-:W-:-:S04]  /*1470*/  IADD3 R4, P1, PT, R13, -R4, RZ ;  /* 0x800000040d047210 */ /* 0x000fc80007f3e0ff */
[----:B------:R-:W-:Y:S01]  /*1480*/  IADD3 R5, P0, PT, R10, R4, RZ ;  /* 0x000000040a057210 */ /* 0x000fe20007f1e0ff */
        /* <DEDUP_REMOVED lines=23> */
[----:B------:R-:W-:Y:S02]  /*1600*/  SEL R11, R6, RZ, !P0 ;  /* 0x000000ff060b7207 */ /* 0x000fe40004000000 */
[----:B------:R-:W-:Y:S02]  /*1610*/  SEL R13, R7, RZ, !P0 ;  /* 0x000000ff070d7207 */ /* 0x000fe40004000000 */
[----:B------:R-:W-:-:S04]  /*1620*/  IADD3 R10, P1, P2, R11, R10, -R4 ;  /* 0x0000000a0b0a7210 */ /* 0x000fc80007a3e804 */
[-C--:B------:R-:W-:Y:S02]  /*1630*/  IADD3 R11, P3, PT, RZ, R10.reuse, RZ ;  /* 0x0000000aff0b7210 */ /* 0x080fe40007f7e0ff */
        /* <DEDUP_REMOVED lines=39> */
[----:B------:R-:W-:-:S04]  /*18b0*/  SEL R4, R6, RZ, P0 ;  /* 0x000000ff06047207 */ /* 0x000fc80000000000 */
[----:B------:R-:W-:Y:S02]  /*18c0*/  IADD3 R4, P1, PT, -R4, R5, RZ ;  /* 0x0000000504047210 */ /* 0x000fe40007f3e1ff */
[----:B------:R-:W-:-:S05]  /*18d0*/  SEL R5, R7, RZ, P0 ;  /* 0x000000ff07057207 */ /* 0x000fca0000000000 */
[----:B------:R-:W-:-:S07]  /*18e0*/  IMAD.X R5, R8, 0x1, ~R5, P1 ;  /* 0x0000000108057824 */ /* 0x000fce00008e0e05 */
.L_x_5:
[----:B------:R-:W0:Y:S02]  /*18f0*/  LDCU UR4, c[0x0][0x398] ;  /* 0x00007300ff0477ac */ /* 0x000e240008000800 */
[----:B0-----:R-:W-:-:S04]  /*1900*/  ULOP3.LUT UR4, UR4, 0x1, URZ, 0xc0, !UPT ;  /* 0x0000000104047892 */ /* 0x001fc8000f8ec0ff */
[----:B------:R-:W-:-:S09]  /*1910*/  UISETP.NE.U32.AND UP0, UPT, UR4, 0x1, UPT ;  /* 0x000000010400788c */ /* 0x000fd2000bf05070 */
[----:B------:R-:W-:Y:S05]  /*1920*/  BRA.U UP0, `(.L_x_0) ;  /* 0x0000000100f87547 */ /* 0x000fea000b800000 */
[----:B------:R-:W-:Y:S01]  /*1930*/  IMAD.WIDE.U32 R8, R21, 0x8, R18 ;  /* 0x0000000815087825 */ /* 0x000fe200078e0012 */
[----:B------:R-:W0:Y:S05]  /*1940*/  LDC.64 R6, c[0x3][RZ] ;  /* 0x00c00000ff067b82 */ /* 0x000e2a0000000a00 */
        /* <DEDUP_REMOVED lines=39> */
.L_x_9:
[----:B------:R-:W-:Y:S05]  /*1bc0*/  BSYNC.RECONVERGENT B0 ;  /* 0x0000000000007941 */ /* 0x000fea0003800200 */
.L_x_8:
        /* <DEDUP_REMOVED lines=19> */
[----:B------:R-:W-:-:S08]  /*1d00*/  IMAD.X R5, R2, 0x1, ~R5, P1 ;  /* 0x0000000102057824 */ /* 0x000fd000008e0e05 */
.L_x_0:
[----:B-----5:R-:W0:Y:S02]  /*1d10*/  LDC.64 R2, c[0x0][0x380] ;  /* 0x0000e000ff027b82 */ /* 0x020e240000000a00 */
[----:B0-----:R-:W-:-:S05]  /*1d20*/  IMAD.WIDE.U32 R2, R0, 0x8, R2 ;  /* 0x0000000800027825 */ /* 0x001fca00078e0002 */
[----:B------:R-:W-:Y:S01]  /*1d30*/  STG.E.64 desc[UR6][R2.64], R4 ;  /* 0x0000000402007986 */ /* 0x000fe2000c101b06 */
[----:B------:R-:W-:Y:S05]  /*1d40*/  EXIT ;  /* 0x000000000000794d */ /* 0x000fea0003800000 */
.L_x_10:
[----:B------:R-:W-:-:S00]  /*1d50*/  BRA `(.L_x_10) ;  /* 0xfffffffc00fc7947 */ /* 0x000fc0000383ffff */
[----:B------:R-:W-:-:S00]  /*1d60*/  NOP ;  /* 0x0000000000007918 */ /* 0x000fc00000000000 */
        /* <DEDUP_REMOVED lines=9> */
.L_x_65:


//--------------------- .text.goldilocks_poly_eval --------------------------
	.section	.text.goldilocks_poly_eval,"ax",@progbits
	.align	128
        .global         goldilocks_poly_eval
        .type           goldilocks_poly_eval,@function
        .size           goldilocks_poly_eval,(.L_x_66 - goldilocks_poly_eval)
        .other          goldilocks_poly_eval,@"STO_CUDA_ENTRY STV_DEFAULT"
goldilocks_poly_eval:
.text.goldilocks_poly_eval:
[----:B------:R-:W-:Y:S01]  /*0000*/  LDC R1, c[0x0][0x37c] ;  /* 0x0000df00ff017b82 */ /* 0x000fe20000000800 */
[----:B------:R-:W0:Y:S07]  /*0010*/  S2R R0, SR_TID.X ;  /* 0x0000000000007919 */ /* 0x000e2e0000002100 */
[----:B------:R-:W0:Y:S02]  /*0020*/  S2UR UR4, SR_CTAID.X ;  /* 0x00000000000479c3 */ /* 0x000e240000002500 */
[----:B0-----:R-:W-:-:S13]  /*0030*/  LOP3.LUT P0, RZ, R0, UR4, RZ, 0xfc, !PT ;  /* 0x0000000400ff7c12 */ /* 0x001fda000f80fcff */
[----:B------:R-:W-:Y:S05]  /*0040*/  @P0 EXIT ;  /* 0x000000000000094d */ /* 0x000fea0003800000 */
[----:B------:R-:W0:Y:S01]  /*0050*/  LDC R11, c[0x0][0x398] ;  /* 0x0000e600ff0b7b82 */ /* 0x000e220000000800 */
[----:B------:R-:W1:Y:S07]  /*0060*/  LDCU.64 UR6, c[0x0][0x358] ;  /* 0x00006b00ff0677ac */ /* 0x000e6e0008000a00 */
[----:B------:R-:W2:Y:S01]  /*0070*/  LDC.64 R20, c[0x0][0x388] ;  /* 0x0000e200ff147b82 */ /* 0x000ea20000000a00 */
[----:B0-----:R-:W-:-:S05]  /*0080*/  VIADD R23, R11, 0xffffffff ;  /* 0xffffffff0b177836 */ /* 0x001fca0000000000 */
[----:B------:R-:W-:Y:S01]  /*0090*/  ISETP.GE.AND P0, PT, R23, RZ, PT ;  /* 0x000000ff1700720c */ /* 0x000fe20003f06270 */
[----:B--2---:R-:W-:-:S06]  /*00a0*/  IMAD.WIDE.U32 R8, R11, 0x8, R20 ;  /* 0x000000080b087825 */ /* 0x004fcc00078e0014 */
[----:B-1----:R-:W5:Y:S06]  /*00b0*/  LDG.E.64.CONSTANT R8, desc[UR6][R8.64] ;  /* 0x0000000608087981 */ /* 0x002f6c000c1e9b00 */
[----:B------:R-:W-:Y:S05]  /*00c0*/  @!P0 BRA `(.L_x_11) ;  /* 0x0000001800ec8947 */ /* 0x000fea0003800000 */
[----:B------:R-:W0:Y:S01]  /*00d0*/  LDC.64 R2, c[0x3][0x8] ;  /* 0x00c00200ff027b82 */ /* 0x000e220000000a00 */
[----:B------:R-:W-:Y:S02]  /*00e0*/  ISETP.GE.U32.AND P0, PT, R23, 0x3, PT ;  /* 0x000000031700780c */ /* 0x000fe40003f06070 */
[----:B------:R-:W-:Y:S02]  /*00f0*/  LOP3.LUT R25, R11, 0x3, RZ, 0xc0, !PT ;  /* 0x000000030b197812 */ /* 0x000fe400078ec0ff */
[----:B0-----:R-:W-:-:S05]  /*0100*/  IADD3 R0, P1, PT, R2, 0x1, RZ ;  /* 0x0000000102007810 */ /* 0x001fca0007f3e0ff */
[----:B------:R-:W-:-:S04]  /*0110*/  IMAD.X R22, RZ, RZ, R3, P1 ;  /* 0x000000ffff167224 */ /* 0x000fc800008e0603 */
[----:B------:R-:W-:Y:S05]  /*0120*/  @!P0 BRA `(.L_x_12) ;  /* 0x0000000c00dc8947 */ /* 0x000fea0003800000 */
[----:B------:R-:W0:Y:S01]  /*0130*/  LDC.64 R20, c[0x0][0x388] ;  /* 0x0000e200ff147b82 */ /* 0x000e220000000a00 */
[C---:B------:R-:W-:Y:S01]  /*0140*/  LOP3.LUT R24, R11.reuse, 0xfffffffc, RZ, 0xc0, !PT ;  /* 0xfffffffc0b187812 */ /* 0x040fe200078ec0ff */
[----:B------:R-:W-:-:S04]  /*0150*/  VIADD R23, R11, 0xfffffffe ;  /* 0xfffffffe0b177836 */ /* 0x000fc80000000000 */
[----:B------:R-:W-:Y:S02]  /*0160*/  IMAD.MOV R24, RZ, RZ, -R24 ;  /* 0x000000ffff187224 */ /* 0x000fe400078e0a18 */
[----:B------:R-:W1:Y:S08]  /*0170*/  LDC.64 R6, c[0x3][0x8] ;  /* 0x00c00200ff067b82 */ /* 0x000e700000000a00 */
[----:B------:R-:W2:Y:S08]  /*0180*/  LDC.64 R4, c[0x0][0x390] ;  /* 0x0000e400ff047b82 */ /* 0x000eb00000000a00 */
[----:B------:R-:W3:Y:S02]  /*0190*/  LDC.64 R2, c[0x3][RZ] ;  /* 0x00c00000ff027b82 */ /* 0x000ee40000000a00 */
.L_x_14:
[----:B--2--5:R-:W-:-:S04]  /*01a0*/  IMAD.WIDE.U32 R14, R9, R4, RZ ;  /* 0x00000004090e7225 */ /* 0x024fc800078e00ff */
[----:B------:R-:W-:-:S04]  /*01b0*/  IMAD.WIDE.U32 R16, R8, R4, RZ ;  /* 0x0000000408107225 */ /* 0x000fc800078e00ff */
[----:B------:R-:W-:-:S04]  /*01c0*/  IMAD.WIDE.U32 R14, P0, R8, R5, R14 ;  /* 0x00000005080e7225 */ /* 0x000fc8000780000e */
[----:B------:R-:W-:Y:S01]  /*01d0*/  IMAD.X R19, RZ, RZ, RZ, P0 ;  /* 0x000000ffff137224 */ /* 0x000fe200000e06ff */
[----:B------:R-:W-:Y:S01]  /*01e0*/  IADD3 R17, P0, PT, R17, R14, RZ ;  /* 0x0000000e11117210 */ /* 0x000fe20007f1e0ff */
[----:B------:R-:W-:Y:S02]  /*01f0*/  IMAD.MOV.U32 R18, RZ, RZ, R15 ;  /* 0x000000ffff127224 */ /* 0x000fe400078e000f */
[----:B------:R-:W-:Y:S02]  /*0200*/  VIADD R11, R23, 0x1 ;  /* 0x00000001170b7836 */ /* 0x000fe40000000000 */
[----:B------:R-:W-:-:S04]  /*0210*/  IMAD.WIDE.U32.X R18, R9, R5, R18, P0 ;  /* 0x0000000509127225 */ /* 0x000fc800000e0412 */
[----:B0-----:R-:W-:Y:S01]  /*0220*/  IMAD.WIDE.U32 R10, R11, 0x8, R20 ;  /* 0x000000080b0a7825 */ /* 0x001fe200078e0014 */
[----:B------:R-:W-:-:S03]  /*0230*/  ISETP.GE.U32.AND P0, PT, R16, R18, PT ;  /* 0x000000121000720c */ /* 0x000fc60003f06070 */
[----:B------:R-:W-:Y:S01]  /*0240*/  IMAD.WIDE.U32 R12, R23, 0x8, R20 ;  /* 0x00000008170c7825 */ /* 0x000fe200078e0014 */
[----:B------:R-:W-:Y:S01]  /*0250*/  ISETP.GE.U32.AND.EX P0, PT, R17, R19, PT, P0 ;  /* 0x000000131100720c */ /* 0x000fe20003f06100 */
[----:B------:R-:W5:Y:S03]  /*0260*/  LDG.E.64.CONSTANT R10, desc[UR6][R10.64] ;  /* 0x000000060a0a7981 */ /* 0x000f66000c1e9b00 */
[----:B---3--:R-:W-:Y:S01]  /*0270*/  SEL R9, R2, RZ, !P0 ;  /* 0x000000ff02097207 */ /* 0x008fe20004000000 */
[----:B------:R-:W5:Y:S01]  /*0280*/  LDG.E.64.CONSTANT R12, desc[UR6][R12.64] ;  /* 0x000000060c0c7981 */ /* 0x000f62000c1e9b00 */
        /* <DEDUP_REMOVED lines=18> */
[----:B-1----:R-:W-:-:S05]  /*03b0*/  IADD3 R9, P0, PT, R9, R6, RZ ;  /* 0x0000000609097210 */ /* 0x002fca0007f1e0ff */
[----:B------:R-:W-:Y:S01]  /*03c0*/  IMAD.X R14, R18, 0x1, R7, P0 ;  /* 0x00000001120e7824 */ /* 0x000fe200000e0607 */
[----:B------:R-:W-:-:S04]  /*03d0*/  ISETP.GE.U32.AND P0, PT, R9, R2, PT ;  /* 0x000000020900720c */ /* 0x000fc80003f06070 */
[----:B------:R-:W-:-:S04]  /*03e0*/  ISETP.GE.U32.AND.EX P0, PT, R14, R3, PT, P0 ;  /* 0x000000030e00720c */ /* 0x000fc80003f06100 */
[----:B------:R-:W-:-:S04]  /*03f0*/  SEL R8, R2, RZ, P0 ;  /* 0x000000ff02087207 */ /* 0x000fc80000000000 */
[----:B------:R-:W-:Y:S02]  /*0400*/  IADD3 R9, P1, PT, -R8, R9, RZ ;  /* 0x0000000908097210 */ /* 0x000fe40007f3e1ff */
[----:B------:R-:W-:-:S05]  /*0410*/  SEL R8, R3, RZ, P0 ;  /* 0x000000ff03087207 */ /* 0x000fca0000000000 */
[----:B------:R-:W-:-:S07]  /*0420*/  IMAD.X R18, R14, 0x1, ~R8, P1 ;  /* 0x000000010e127824 */ /* 0x000fce00008e0e08 */
.L_x_13:
        /* <DEDUP_REMOVED lines=199> */
.L_x_12:
[----:B------:R-:W-:-:S13]  /*10a0*/  ISETP.NE.AND P0, PT, R25, RZ, PT ;  /* 0x000000ff1900720c */ /* 0x000fda0003f05270 */
[----:B------:R-:W-:Y:S05]  /*10b0*/  @!P0 BRA `(.L_x_11) ;  /* 0x0000000800f08947 */ /* 0x000fea0003800000 */
[----:B------:R-:W-:-:S13]  /*10c0*/  ISETP.NE.AND P0, PT, R25, 0x1, PT ;  /* 0x000000011900780c */ /* 0x000fda0003f05270 */
[----:B------:R-:W-:Y:S05]  /*10d0*/  @!P0 BRA `(.L_x_15) ;  /* 0x0000000400e48947 */ /* 0x000fea0003800000 */
[----:B------:R-:W0:Y:S01]  /*10e0*/  LDC.64 R10, c[0x0][0x390] ;  /* 0x0000e400ff0a7b82 */ /* 0x000e220000000a00 */
[C---:B------:R-:W-:Y:S02]  /*10f0*/  VIADD R5, R23.reuse, 0xffffffff ;  /* 0xffffffff17057836 */ /* 0x040fe40000000000 */
[----:B------:R-:W-:-:S04]  /*1100*/  IMAD.WIDE.U32 R2, R23, 0x8, R20 ;  /* 0x0000000817027825 */ /* 0x000fc800078e0014 */
[----:B------:R-:W-:Y:S01]  /*1110*/  IMAD.WIDE.U32 R4, R5, 0x8, R20 ;  /* 0x0000000805047825 */ /* 0x000fe200078e0014 */
[----:B-1----:R-:W1:Y:S01]  /*1120*/  LDC.64 R6, c[0x3][RZ] ;  /* 0x00c00000ff067b82 */ /* 0x002e620000000a00 */
[----:B------:R-:W5:Y:S04]  /*1130*/  LDG.E.64.CONSTANT R2, desc[UR6][R2.64] ;  /* 0x0000000602027981 */ /* 0x000f68000c1e9b00 */
[----:B------:R-:W5:Y:S02]  /*1140*/  LDG.E.64.CONSTANT R4, desc[UR6][R4.64] ;  /* 0x0000000604047981 */ /* 0x000f64000c1e9b00 */
[----:B0----5:R-:W-:-:S04]  /*1150*/  IMAD.WIDE.U32 R12, R9, R10, RZ ;  /* 0x0000000a090c7225 */ /* 0x021fc800078e00ff */
        /* <DEDUP_REMOVED lines=8> */
[----:B-1----:R-:W-:Y:S02]  /*11e0*/  SEL R13, R6, RZ, !P0 ;  /* 0x000000ff060d7207 */ /* 0x002fe40004000000 */
        /* <DEDUP_REMOVED lines=18> */
[----:B------:R-:W0:Y:S02]  /*1310*/  LDC.64 R16, c[0x3][0x8] ;  /* 0x00c00200ff107b82 */ /* 0x000e240000000a00 */
[----:B0-----:R-:W-:-:S05]  /*1320*/  IADD3 R9, P0, PT, R13, R16, RZ ;  /* 0x000000100d097210 */ /* 0x001fca0007f1e0ff */
[----:B------:R-:W-:Y:S01]  /*1330*/  IMAD.X R12, R14, 0x1, R17, P0 ;  /* 0x000000010e0c7824 */ /* 0x000fe200000e0611 */
[----:B------:R-:W-:-:S04]  /*1340*/  ISETP.GE.U32.AND P0, PT, R9, R6, PT ;  /* 0x000000060900720c */ /* 0x000fc80003f06070 */
[----:B------:R-:W-:-:S04]  /*1350*/  ISETP.GE.U32.AND.EX P0, PT, R12, R7, PT, P0 ;  /* 0x000000070c00720c */ /* 0x000fc80003f06100 */
[----:B------:R-:W-:-:S04]  /*1360*/  SEL R8, R6, RZ, P0 ;  /* 0x000000ff06087207 */ /* 0x000fc80000000000 */
[----:B------:R-:W-:Y:S02]  /*1370*/  IADD3 R13, P1, PT, -R8, R9, RZ ;  /* 0x00000009080d7210 */ /* 0x000fe40007f3e1ff */
[----:B------:R-:W-:-:S05]  /*1380*/  SEL R8, R7, RZ, P0 ;  /* 0x000000ff07087207 */ /* 0x000fca0000000000 */
[----:B------:R-:W-:-:S07]  /*1390*/  IMAD.X R14, R12, 0x1, ~R8, P1 ;  /* 0x000000010c0e7824 */ /* 0x000fce00008e0e08 */
.L_x_16:
        /* <DEDUP_REMOVED lines=77> */
.L_x_15:
[----:B------:R-:W0:Y:S02]  /*1870*/  LDCU UR4, c[0x0][0x398] ;  /* 0x00007300ff0477ac */ /* 0x000e240008000800 */
[----:B0-----:R-:W-:-:S04]  /*1880*/  ULOP3.LUT UR4, UR4, 0x1, URZ, 0xc0, !UPT ;  /* 0x0000000104047892 */ /* 0x001fc8000f8ec0ff */
[----:B------:R-:W-:-:S09]  /*1890*/  UISETP.NE.U32.AND UP0, UPT, UR4, 0x1, UPT ;  /* 0x000000010400788c */ /* 0x000fd2000bf05070 */
[----:B------:R-:W-:Y:S05]  /*18a0*/  BRA.U UP0, `(.L_x_11) ;  /* 0x0000000100f47547 */ /* 0x000fea000b800000 */
[----:B------:R-:W1:Y:S01]  /*18b0*/  LDC.64 R14, c[0x0][0x390] ;  /* 0x0000e400ff0e7b82 */ /* 0x000e620000000a00 */
[----:B------:R-:W-:-:S06]  /*18c0*/  IMAD.WIDE.U32 R4, R23, 0x8, R20 ;  /* 0x0000000817047825 */ /* 0x000fcc00078e0014 */
[----:B------:R-:W5:Y:S01]  /*18d0*/  LDG.E.64.CONSTANT R4, desc[UR6][R4.64] ;  /* 0x0000000604047981 */ /* 0x000f62000c1e9b00 */
[----:B------:R-:W0:Y:S01]  /*18e0*/  LDC.64 R2, c[0x3][RZ] ;  /* 0x00c00000ff027b82 */ /* 0x000e220000000a00 */
[----:B-1---5:R-:W-:-:S04]  /*18f0*/  IMAD.WIDE.U32 R6, R9, R14, RZ ;  /* 0x0000000e09067225 */ /* 0x022fc800078e00ff */
        /* <DEDUP_REMOVED lines=36> */
.L_x_17:
        /* <DEDUP_REMOVED lines=20> */
.L_x_11:
[----:B------:R-:W0:Y:S02]  /*1c80*/  LDC.64 R2, c[0x0][0x380] ;  /* 0x0000e000ff027b82 */ /* 0x000e240000000a00 */
[----:B0----5:R-:W-:Y:S01]  /*1c90*/  STG.E.64 desc[UR6][R2.64], R8 ;  /* 0x0000000802007986 */ /* 0x021fe2000c101b06 */
[----:B------:R-:W-:Y:S05]  /*1ca0*/  EXIT ;  /* 0x000000000000794d */ /* 0x000fea0003800000 */
.L_x_18:
        /* <DEDUP_REMOVED lines=13> */
.L_x_66:


//--------------------- .text.goldilocks_inner_product --------------------------
	.section	.text.goldilocks_inner_product,"ax",@progbits
	.align	128
        .global         goldilocks_inner_product
        .type           goldilocks_inner_product,@function
        .size           goldilocks_inner_product,(.L_x_67 - goldilocks_inner_product)
        .other          goldilocks_inner_product,@"STO_CUDA_ENTRY STV_DEFAULT"
goldilocks_inner_product:
.text.goldilocks_inner_product:
[----:B------:R-:W-:Y:S01]  /*0000*/  LDC R1, c[0x0][0x37c] ;  /* 0x0000df00ff017b82 */ /* 0x000fe20000000800 */
[----:B------:R-:W0:Y:S07]  /*0010*/  S2R R0, SR_TID.X ;  /* 0x0000000000007919 */ /* 0x000e2e0000002100 */
[----:B------:R-:W0:Y:S01]  /*0020*/  S2UR UR4, SR_CTAID.X ;  /* 0x00000000000479c3 */ /* 0x000e220000002500 */
[----:B------:R-:W1:Y:S01]  /*0030*/  LDCU UR5, c[0x0][0x398] ;  /* 0x00007300ff0577ac */ /* 0x000e620008000800 */
[----:B------:R-:W-:Y:S01]  /*0040*/  BSSY.RECONVERGENT B0, `(.L_x_19) ;  /* 0x0000040000007945 */ /* 0x000fe20003800200 */
[----:B------:R-:W-:Y:S01]  /*0050*/  IMAD.MOV.U32 R4, RZ, RZ, RZ ;  /* 0x000000ffff047224 */ /* 0x000fe200078e00ff */
[----:B------:R-:W2:Y:S01]  /*0060*/  LDCU.64 UR6, c[0x0][0x358] ;  /* 0x00006b00ff0677ac */ /* 0x000ea20008000a00 */
[----:B------:R-:W-:-:S03]  /*0070*/  IMAD.MOV.U32 R7, RZ, RZ, RZ ;  /* 0x000000ffff077224 */ /* 0x000fc600078e00ff */
[----:B------:R-:W0:Y:S02]  /*0080*/  LDC R3, c[0x0][0x360] ;  /* 0x0000d800ff037b82 */ /* 0x000e240000000800 */
[----:B0-----:R-:W-:-:S05]  /*0090*/  IMAD R5, R3, UR4, R0 ;  /* 0x0000000403057c24 */ /* 0x001fca000f8e0200 */
[----:B-1----:R-:W-:-:S13]  /*00a0*/  ISETP.GE.U32.AND P0, PT, R5, UR5, PT ;  /* 0x0000000505007c0c */ /* 0x002fda000bf06070 */
[----:B--2---:R-:W-:Y:S05]  /*00b0*/  @P0 BRA `(.L_x_20) ;  /* 0x0000000000e00947 */ /* 0x004fea0003800000 */
[----:B------:R-:W0:Y:S08]  /*00c0*/  LDC.64 R6, c[0x0][0x388] ;  /* 0x0000e200ff067b82 */ /* 0x000e300000000a00 */
[----:B------:R-:W1:Y:S01]  /*00d0*/  LDC.64 R8, c[0x0][0x390] ;  /* 0x0000e400ff087b82 */ /* 0x000e620000000a00 */
[----:B0-----:R-:W-:-:S06]  /*00e0*/  IMAD.WIDE.U32 R6, R5, 0x8, R6 ;  /* 0x0000000805067825 */ /* 0x001fcc00078e0006 */
[----:B------:R-:W2:Y:S01]  /*00f0*/  LDG.E.64.CONSTANT R6, desc[UR6][R6.64] ;  /* 0x0000000606067981 */ /* 0x000ea2000c1e9b00 */
[----:B-1----:R-:W-:-:S06]  /*0100*/  IMAD.WIDE.U32 R8, R5, 0x8, R8 ;  /* 0x0000000805087825 */ /* 0x002fcc00078e0008 */
[----:B------:R-:W2:Y:S01]  /*0110*/  LDG.E.64.CONSTANT R8, desc[UR6][R8.64] ;  /* 0x0000000608087981 */ /* 0x000ea2000c1e9b00 */
[----:B------:R-:W-:Y:S01]  /*0120*/  BSSY.RECONVERGENT B1, `(.L_x_21) ;  /* 0x000002b000017945 */ /* 0x000fe20003800200 */
[----:B--2---:R-:W-:-:S04]  /*0130*/  IMAD.WIDE.U32 R4, R7, R8, RZ ;  /* 0x0000000807047225 */ /* 0x004fc800078e00ff */
[----:B------:R-:W-:-:S04]  /*0140*/  IMAD.WIDE.U32 R10, R6, R8, RZ ;  /* 0x00000008060a7225 */ /* 0x000fc800078e00ff */
[----:B------:R-:W-:Y:S02]  /*0150*/  IMAD.WIDE.U32 R12, P0, R6, R9, R4 ;  /* 0x00000009060c7225 */ /* 0x000fe40007800004 */
[----:B------:R-:W0:Y:S02]  /*0160*/  LDC.64 R4, c[0x3][RZ] ;  /* 0x00c00000ff047b82 */ /* 0x000e240000000a00 */
[----:B------:R-:W-:Y:S01]  /*0170*/  IMAD.X R15, RZ, RZ, RZ, P0 ;  /* 0x000000ffff0f7224 */ /* 0x000fe200000e06ff */
[----:B------:R-:W-:Y:S01]  /*0180*/  IADD3 RZ, P0, PT, R11, R12, RZ ;  /* 0x0000000c0bff7210 */ /* 0x000fe20007f1e0ff */
[-C--:B------:R-:W-:Y:S02]  /*0190*/  IMAD R17, R9, R6.reuse, RZ ;  /* 0x0000000609117224 */ /* 0x080fe400078e02ff */
[----:B------:R-:W-:Y:S02]  /*01a0*/  IMAD.MOV.U32 R14, RZ, RZ, R13 ;  /* 0x000000ffff0e7224 */ /* 0x000fe400078e000d */
[----:B------:R-:W-:-:S04]  /*01b0*/  IMAD.WIDE.U32 R10, R8, R6, RZ ;  /* 0x00000006080a7225 */ /* 0x000fc800078e00ff */
[C---:B------:R-:W-:Y:S02]  /*01c0*/  IMAD R13, R7.reuse, R8, R17 ;  /* 0x00000008070d7224 */ /* 0x040fe400078e0211 */
[----:B------:R-:W-:-:S04]  /*01d0*/  IMAD.WIDE.U32.X R6, R7, R9, R14, P0 ;  /* 0x0000000907067225 */ /* 0x000fc800000e040e */
[----:B------:R-:W-:Y:S01]  /*01e0*/  IMAD.IADD R13, R11, 0x1, R13 ;  /* 0x000000010b0d7824 */ /* 0x000fe200078e020d */
        /* <DEDUP_REMOVED lines=30> */
.L_x_22:
[----:B------:R-:W-:Y:S05]  /*03d0*/  BSYNC.RECONVERGENT B1 ;  /* 0x0000000000017941 */ /* 0x000fea0003800200 */
.L_x_21:
[----:B------:R-:W-:-:S04]  /*03e0*/  ISETP.GE.U32.AND P0, PT, R9, R4, PT ;  /* 0x000000040900720c */ /* 0x000fc80003f06070 */
[----:B------:R-:W-:-:S04]  /*03f0*/  ISETP.GE.U32.AND.EX P0, PT, R6, R5, PT, P0 ;  /* 0x000000050600720c */ /* 0x000fc80003f06100 */
[----:B------:R-:W-:Y:S02]  /*0400*/  SEL R4, R4, RZ, P0 ;  /* 0x000000ff04047207 */ /* 0x000fe40000000000 */
[----:B------:R-:W-:Y:S02]  /*0410*/  SEL R5, R5, RZ, P0 ;  /* 0x000000ff05057207 */ /* 0x000fe40000000000 */
[----:B------:R-:W-:-:S05]  /*0420*/  IADD3 R4, P1, PT, R9, -R4, RZ ;  /* 0x8000000409047210 */ /* 0x000fca0007f3e0ff */
[----:B------:R-:W-:-:S08]  /*0430*/  IMAD.X R7, R6, 0x1, ~R5, P1 ;  /* 0x0000000106077824 */ /* 0x000fd000008e0e05 */
.L_x_20:
[----:B------:R-:W-:Y:S05]  /*0440*/  BSYNC.RECONVERGENT B0 ;  /* 0x0000000000007941 */ /* 0x000fea0003800200 */
.L_x_19:
[----:B------:R-:W0:Y:S01]  /*0450*/  S2UR UR5, SR_CgaCtaId ;  /* 0x00000000000579c3 */ /* 0x000e220000008800 */
[----:B------:R-:W-:Y:S01]  /*0460*/  UMOV UR4, 0x400 ;  /* 0x0000040000047882 */ /* 0x000fe20000000000 */
[----:B------:R-:W-:Y:S01]  /*0470*/  ISETP.GE.U32.AND P0, PT, R3, 0x2, PT ;  /* 0x000000020300780c */ /* 0x000fe20003f06070 */
[----:B------:R-:W-:Y:S01]  /*0480*/  IMAD.MOV.U32 R5, RZ, RZ, R7 ;  /* 0x000000ffff057224 */ /* 0x000fe200078e0007 */
[----:B0-----:R-:W-:-:S06]  /*0490*/  ULEA UR4, UR5, UR4, 0x18 ;  /* 0x0000000405047291 */ /* 0x001fcc000f8ec0ff */
[----:B------:R-:W-:-:S05]  /*04a0*/  LEA R11, R0, UR4, 0x3 ;  /* 0x00000004000b7c11 */ /* 0x000fca000f8e18ff */
[----:B------:R0:W-:Y:S01]  /*04b0*/  STS.64 [R11], R4 ;  /* 0x000000040b007388 */ /* 0x0001e20000000a00 */
[----:B------:R-:W-:Y:S06]  /*04c0*/  BAR.SYNC.DEFER_BLOCKING 0x0 ;  /* 0x0000000000007b1d */ /* 0x000fec0000010000 */
[----:B------:R-:W-:Y:S05]  /*04d0*/  @!P0 BRA `(.L_x_23) ;  /* 0x00000000007c8947 */ /* 0x000fea0003800000 */
[----:B------:R-:W1:Y:S08]  /*04e0*/  LDC.64 R6, c[0x3][0x8] ;  /* 0x00c00200ff067b82 */ /* 0x000e700000000a00 */
[----:B0-----:R-:W0:Y:S01]  /*04f0*/  LDC.64 R4, c[0x3][RZ] ;  /* 0x00c00000ff047b82 */ /* 0x001e220000000a00 */
[----:B-1----:R-:W-:-:S05]  /*0500*/  IADD3 R10, P0, PT, R6, 0x1, RZ ;  /* 0x00000001060a7810 */ /* 0x002fca0007f1e0ff */
[----:B------:R-:W-:-:S08]  /*0510*/  IMAD.X R12, RZ, RZ, R7, P0 ;  /* 0x000000ffff0c7224 */ /* 0x000fd000000e0607 */
.L_x_26:
[----:B------:R-:W-:Y:S01]  /*0520*/  SHF.R.U32.HI R13, RZ, 0x1, R3 ;  /* 0x00000001ff0d7819 */ /* 0x000fe20000011603 */
[----:B------:R-:W-:Y:S03]  /*0530*/  BSSY.RECONVERGENT B0, `(.L_x_24) ;  /* 0x0000015000007945 */ /* 0x000fe60003800200 */
[----:B------:R-:W-:-:S13]  /*0540*/  ISETP.GE.U32.AND P0, PT, R0, R13, PT ;  /* 0x0000000d0000720c */ /* 0x000fda0003f06070 */
[----:B-1----:R-:W-:Y:S05]  /*0550*/  @P0 BRA `(.L_x_25) ;  /* 0x0000000000480947 */ /* 0x002fea0003800000 */
[----:B------:R-:W-:Y:S01]  /*0560*/  IMAD R8, R13, 0x8, R11 ;  /* 0x000000080d087824 */ /* 0x000fe200078e020b */
[----:B------:R-:W-:Y:S05]  /*0570*/  LDS.64 R6, [R11] ;  /* 0x000000000b067984 */ /* 0x000fea0000000a00 */
[----:B------:R-:W1:Y:S02]  /*0580*/  LDS.64 R8, [R8] ;  /* 0x0000000008087984 */ /* 0x000e640000000a00 */
[----:B-1----:R-:W-:-:S05]  /*0590*/  IADD3 R2, P0, PT, R6, R8, RZ ;  /* 0x0000000806027210 */ /* 0x002fca0007f1e0ff */
[----:B------:R-:W-:Y:S01]  /*05a0*/  IMAD.X R6, R7, 0x1, R9, P0 ;  /* 0x0000000107067824 */ /* 0x000fe200000e0609 */
[----:B------:R-:W-:-:S04]  /*05b0*/  ISETP.GE.U32.AND P0, PT, R2, R8, PT ;  /* 0x000000080200720c */ /* 0x000fc80003f06070 */
[----:B------:R-:W-:-:S04]  /*05c0*/  ISETP.GE.U32.AND.EX P0, PT, R6, R9, PT, P0 ;  /* 0x000000090600720c */ /* 0x000fc80003f06100 */
[----:B------:R-:W-:Y:S02]  /*05d0*/  SEL R7, R10, RZ, !P0 ;  /* 0x000000ff0a077207 */ /* 0x000fe40004000000 */
[----:B------:R-:W-:Y:S02]  /*05e0*/  SEL R9, R12, RZ, !P0 ;  /* 0x000000ff0c097207 */ /* 0x000fe40004000000 */
[----:B------:R-:W-:-:S05]  /*05f0*/  IADD3 R7, P0, PT, R7, R2, RZ ;  /* 0x0000000207077210 */ /* 0x000fca0007f1e0ff */
[----:B------:R-:W-:Y:S01]  /*0600*/  IMAD.X R9, R9, 0x1, R6, P0 ;  /* 0x0000000109097824 */ /* 0x000fe200000e0606 */
[----:B0-----:R-:W-:-:S04]  /*0610*/  ISETP.GE.U32.AND P0, PT, R7, R4, PT ;  /* 0x000000040700720c */ /* 0x001fc80003f06070 */
[----:B------:R-:W-:-:S04]  /*0620*/  ISETP.GE.U32.AND.EX P0, PT, R9, R5, PT, P0 ;  /* 0x000000050900720c */ /* 0x000fc80003f06100 */
[----:B------:R-:W-:Y:S02]  /*0630*/  SEL R6, R4, RZ, P0 ;  /* 0x000000ff04067207 */ /* 0x000fe40000000000 */
[----:B------:R-:W-:Y:S02]  /*0640*/  SEL R2, R5, RZ, P0 ;  /* 0x000000ff05027207 */ /* 0x000fe40000000000 */
[----:B------:R-:W-:-:S05]  /*0650*/  IADD3 R6, P0, PT, -R6, R7, RZ ;  /* 0x0000000706067210 */ /* 0x000fca0007f1e1ff */
[----:B------:R-:W-:-:S05]  /*0660*/  IMAD.X R7, R9, 0x1, ~R2, P0 ;  /* 0x0000000109077824 */ /* 0x000fca00000e0e02 */
[----:B------:R1:W-:Y:S03]  /*0670*/  STS.64 [R11], R6 ;  /* 0x000000060b007388 */ /* 0x0003e60000000a00 */
.L_x_25:
[----:B------:R-:W-:Y:S05]  /*0680*/  BSYNC.RECONVERGENT B0 ;  /* 0x0000000000007941 */ /* 0x000fea0003800200 */
.L_x_24:
[----:B------:R-:W-:Y:S01]  /*0690*/  BAR.SYNC.DEFER_BLOCKING 0x0 ;  /* 0x0000000000007b1d */ /* 0x000fe20000010000 */
[----:B------:R-:W-:Y:S01]  /*06a0*/  ISETP.GT.U32.AND P0, PT, R3, 0x3, PT ;  /* 0x000000030300780c */ /* 0x000fe20003f04070 */
[----:B------:R-:W-:-:S12]  /*06b0*/  IMAD.MOV.U32 R3, RZ, RZ, R13 ;  /* 0x000000ffff037224 */ /* 0x000fd800078e000d */
[----:B------:R-:W-:Y:S05]  /*06c0*/  @P0 BRA `(.L_x_26) ;  /* 0xfffffffc00940947 */ /* 0x000fea000383ffff */
.L_x_23:
[----:B------:R-:W-:-:S13]  /*06d0*/  ISETP.NE.AND P0, PT, R0, RZ, PT ;  /* 0x000000ff0000720c */ /* 0x000fda0003f05270 */
[----:B------:R-:W-:Y:S05]  /*06e0*/  @P0 EXIT ;  /* 0x000000000000094d */ /* 0x000fea0003800000 */
[----:B------:R-:W2:Y:S01]  /*06f0*/  S2UR UR5, SR_CgaCtaId ;  /* 0x00000000000579c3 */ /* 0x000ea20000008800 */
[----:B------:R-:W-:-:S07]  /*0700*/  UMOV UR4, 0x400 ;  /* 0x0000040000047882 */ /* 0x000fce0000000000 */
[----:B0-----:R-:W0:Y:S01]  /*0710*/  LDC.64 R4, c[0x0][0x380] ;  /* 0x0000e000ff047b82 */ /* 0x001e220000000a00 */
[----:B--2---:R-:W-:-:S09]  /*0720*/  ULEA UR4, UR5, UR4, 0x18 ;  /* 0x0000000405047291 */ /* 0x004fd2000f8ec0ff */
[----:B------:R-:W0:Y:S04]  /*0730*/  LDS.64 R2, [UR4] ;  /* 0x00000004ff027984 */ /* 0x000e280008000a00 */
[----:B0-----:R-:W-:Y:S01]  /*0740*/  REDG.E.ADD.64.STRONG.GPU desc[UR6][R4.64], R2 ;  /* 0x000000020400798e */ /* 0x001fe2000c12e506 */
[----:B------:R-:W-:Y:S05]  /*0750*/  EXIT ;  /* 0x000000000000794d */ /* 0x000fea0003800000 */
.L_x_27:
        /* <DEDUP_REMOVED lines=10> */
.L_x_67:


//--------------------- .text.goldilocks_vec_scale --------------------------
	.section	.text.goldilocks_vec_scale,"ax",@progbits
	.align	128
        .global         goldilocks_vec_scale
        .type           goldilocks_vec_scale,@function
        .size           goldilocks_vec_scale,(.L_x_68 - goldilocks_vec_scale)
        .other          goldilocks_vec_scale,@"STO_CUDA_ENTRY STV_DEFAULT"
goldilocks_vec_scale:
.text.goldilocks_vec_scale:
        /* <DEDUP_REMOVED lines=8> */
[----:B------:R-:W0:Y:S01]  /*0080*/  LDC.64 R4, c[0x0][0x388] ;  /* 0x0000e200ff047b82 */ /* 0x000e220000000a00 */
[----:B------:R-:W1:Y:S01]  /*0090*/  LDCU.64 UR4, c[0x0][0x358] ;  /* 0x00006b00ff0477ac */ /* 0x000e620008000a00 */
[----:B------:R-:W2:Y:S06]  /*00a0*/  LDCU.64 UR6, c[0x0][0x390] ;  /* 0x00007200ff0677ac */ /* 0x000eac0008000a00 */
[----:B------:R-:W3:Y:S01]  /*00b0*/  LDC.64 R2, c[0x3][RZ] ;  /* 0x00c00000ff027b82 */ /* 0x000ee20000000a00 */
[----:B0-----:R-:W-:-:S06]  /*00c0*/  IMAD.WIDE.U32 R4, R0, 0x8, R4 ;  /* 0x0000000800047825 */ /* 0x001fcc00078e0004 */
[----:B-1----:R-:W2:Y:S01]  /*00d0*/  LDG.E.64.CONSTANT R4, desc[UR4][R4.64] ;  /* 0x0000000404047981 */ /* 0x002ea2000c1e9b00 */
[----:B------:R-:W-:Y:S01]  /*00e0*/  BSSY.RECONVERGENT B0, `(.L_x_28) ;  /* 0x0000027000007945 */ /* 0x000fe20003800200 */
[----:B--2---:R-:W-:-:S04]  /*00f0*/  IMAD.WIDE.U32 R6, R5, UR6, RZ ;  /* 0x0000000605067c25 */ /* 0x004fc8000f8e00ff */
[----:B------:R-:W-:-:S04]  /*0100*/  IMAD.WIDE.U32 R8, R4, UR6, RZ ;  /* 0x0000000604087c25 */ /* 0x000fc8000f8e00ff */
[----:B------:R-:W-:-:S04]  /*0110*/  IMAD.WIDE.U32 R6, P0, R4, UR7, R6 ;  /* 0x0000000704067c25 */ /* 0x000fc8000f800006 */
[----:B------:R-:W-:Y:S01]  /*0120*/  IMAD.X R11, RZ, RZ, RZ, P0 ;  /* 0x000000ffff0b7224 */ /* 0x000fe200000e06ff */
[----:B------:R-:W-:Y:S01]  /*0130*/  IADD3 R13, P0, PT, R9, R6, RZ ;  /* 0x00000006090d7210 */ /* 0x000fe20007f1e0ff */
[----:B------:R-:W-:-:S04]  /*0140*/  IMAD.MOV.U32 R10, RZ, RZ, R7 ;  /* 0x000000ffff0a7224 */ /* 0x000fc800078e0007 */
[----:B------:R-:W-:-:S03]  /*0150*/  IMAD.WIDE.U32.X R6, R5, UR7, R10, P0 ;  /* 0x0000000705067c25 */ /* 0x000fc600080e040a */
[----:B------:R-:W-:-:S04]  /*0160*/  ISETP.GE.U32.AND P0, PT, R8, R6, PT ;  /* 0x000000060800720c */ /* 0x000fc80003f06070 */
[----:B------:R-:W-:-:S04]  /*0170*/  ISETP.GE.U32.AND.EX P0, PT, R13, R7, PT, P0 ;  /* 0x000000070d00720c */ /* 0x000fc80003f06100 */
[----:B---3--:R-:W-:Y:S02]  /*0180*/  SEL R9, R2, RZ, !P0 ;  /* 0x000000ff02097207 */ /* 0x008fe40004000000 */
        /* <DEDUP_REMOVED lines=11> */
[----:B------:R-:W-:Y:S02]  /*0240*/  @!P0 IADD3 R8, P1, P2, R8, -0x1, R4 ;  /* 0xffffffff08088810 */ /* 0x000fe40007a3e004 */
[----:B------:R-:W0:Y:S02]  /*0250*/  LDC.64 R4, c[0x0][0x380] ;  /* 0x0000e000ff047b82 */ /* 0x000e240000000a00 */
[----:B------:R-:W-:Y:S02]  /*0260*/  @!P0 IADD3.X R11, PT, PT, R11, RZ, R6, P1, P2 ;  /* 0x000000ff0b0b8210 */ /* 0x000fe40000fe4406 */
[----:B------:R-:W-:-:S05]  /*0270*/  IADD3 R9, P0, PT, RZ, R8, RZ ;  /* 0x00000008ff097210 */ /* 0x000fca0007f1e0ff */
[----:B------:R-:W-:Y:S01]  /*0280*/  IMAD.X R6, R11, 0x1, R7, P0 ;  /* 0x000000010b067824 */ /* 0x000fe200000e0607 */
[----:B------:R-:W-:-:S04]  /*0290*/  ISETP.GE.U32.AND P0, PT, R9, R8, PT ;  /* 0x000000080900720c */ /* 0x000fc80003f06070 */
[----:B------:R-:W-:-:S13]  /*02a0*/  ISETP.GE.U32.AND.EX P0, PT, R6, R11, PT, P0 ;  /* 0x0000000b0600720c */ /* 0x000fda0003f06100 */
[----:B------:R-:W-:Y:S05]  /*02b0*/  @P0 BRA `(.L_x_29) ;  /* 0x0000000000240947 */ /* 0x000fea0003800000 */
[----:B------:R-:W1:Y:S02]  /*02c0*/  LDCU.64 UR6, c[0x3][0x8] ;  /* 0x00c00100ff0677ac */ /* 0x000e640008000a00 */
        /* <DEDUP_REMOVED lines=8> */
.L_x_29:
[----:B------:R-:W-:Y:S05]  /*0350*/  BSYNC.RECONVERGENT B0 ;  /* 0x0000000000007941 */ /* 0x000fea0003800200 */
.L_x_28:
[----:B------:R-:W-:Y:S01]  /*0360*/  ISETP.GE.U32.AND P0, PT, R9, R2, PT ;  /* 0x000000020900720c */ /* 0x000fe20003f06070 */
[----:B0-----:R-:W-:-:S03]  /*0370*/  IMAD.WIDE.U32 R4, R0, 0x8, R4 ;  /* 0x0000000800047825 */ /* 0x001fc600078e0004 */
[----:B------:R-:W-:-:S04]  /*0380*/  ISETP.GE.U32.AND.EX P0, PT, R6, R3, PT, P0 ;  /* 0x000000030600720c */ /* 0x000fc80003f06100 */
[----:B------:R-:W-:Y:S02]  /*0390*/  SEL R2, R2, RZ, P0 ;  /* 0x000000ff02027207 */ /* 0x000fe40000000000 */
[----:B------:R-:W-:Y:S02]  /*03a0*/  SEL R3, R3, RZ, P0 ;  /* 0x000000ff03037207 */ /* 0x000fe40000000000 */
[----:B------:R-:W-:-:S05]  /*03b0*/  IADD3 R2, P0, PT, R9, -R2, RZ ;  /* 0x8000000209027210 */ /* 0x000fca0007f1e0ff */
[----:B------:R-:W-:-:S05]  /*03c0*/  IMAD.X R3, R6, 0x1, ~R3, P0 ;  /* 0x0000000106037824 */ /* 0x000fca00000e0e03 */
[----:B------:R-:W-:Y:S01]  /*03d0*/  STG.E.64 desc[UR4][R4.64], R2 ;  /* 0x0000000204007986 */ /* 0x000fe2000c101b04 */
[----:B------:R-:W-:Y:S05]  /*03e0*/  EXIT ;  /* 0x000000000000794d */ /* 0x000fea0003800000 */
.L_x_30:
        /* <DEDUP_REMOVED lines=9> */
.L_x_68:


//--------------------- .text.goldilocks_vec_mul  --------------------------
	.section	.text.goldilocks_vec_mul,"ax",@progbits
	.align	128
        .global         goldilocks_vec_mul
        .type           goldilocks_vec_mul,@function
        .size           goldilocks_vec_mul,(.L_x_69 - goldilocks_vec_mul)
        .other          goldilocks_vec_mul,@"STO_CUDA_ENTRY STV_DEFAULT"
goldilocks_vec_mul:
.text.goldilocks_vec_mul:
        /* <DEDUP_REMOVED lines=9> */
[----:B------:R-:W1:Y:S07]  /*0090*/  LDCU.64 UR4, c[0x0][0x358] ;  /* 0x00006b00ff0477ac */ /* 0x000e6e0008000a00 */
[----:B------:R-:W2:Y:S01]  /*00a0*/  LDC.64 R6, c[0x0][0x390] ;  /* 0x0000e400ff067b82 */ /* 0x000ea20000000a00 */
[----:B0-----:R-:W-:-:S06]  /*00b0*/  IMAD.WIDE.U32 R4, R0, 0x8, R4 ;  /* 0x0000000800047825 */ /* 0x001fcc00078e0004 */
[----:B-1----:R-:W3:Y:S01]  /*00c0*/  LDG.E.64.CONSTANT R4, desc[UR4][R4.64] ;  /* 0x0000000404047981 */ /* 0x002ee2000c1e9b00 */
[----:B--2---:R-:W-:-:S06]  /*00d0*/  IMAD.WIDE.U32 R6, R0, 0x8, R6 ;  /* 0x0000000800067825 */ /* 0x004fcc00078e0006 */
[----:B------:R-:W3:Y:S01]  /*00e0*/  LDG.E.64.CONSTANT R6, desc[UR4][R6.64] ;  /* 0x0000000406067981 */ /* 0x000ee2000c1e9b00 */
[----:B------:R-:W-:Y:S01]  /*00f0*/  BSSY.RECONVERGENT B0, `(.L_x_31) ;  /* 0x000002c000007945 */ /* 0x000fe20003800200 */
[----:B---3--:R-:W-:-:S04]  /*0100*/  IMAD.WIDE.U32 R2, R5, R6, RZ ;  /* 0x0000000605027225 */ /* 0x008fc800078e00ff */
        /* <DEDUP_REMOVED lines=42> */
.L_x_32:
[----:B------:R-:W-:Y:S05]  /*03b0*/  BSYNC.RECONVERGENT B0 ;  /* 0x0000000000007941 */ /* 0x000fea0003800200 */
.L_x_31:
        /* <DEDUP_REMOVED lines=9> */
.L_x_33:
        /* <DEDUP_REMOVED lines=11> */
.L_x_69:


//--------------------- .text.goldilocks_vec_add  --------------------------
	.section	.text.goldilocks_vec_add,"ax",@progbits
	.align	128
        .global         goldilocks_vec_add
        .type           goldilocks_vec_add,@function
        .size           goldilocks_vec_add,(.L_x_70 - goldilocks_vec_add)
        .other          goldilocks_vec_add,@"STO_CUDA_ENTRY STV_DEFAULT"
goldilocks_vec_add:
.text.goldilocks_vec_add:
        /* <DEDUP_REMOVED lines=10> */
[----:B------:R-:W2:Y:S08]  /*00a0*/  LDC.64 R4, c[0x0][0x390] ;  /* 0x0000e400ff047b82 */ /* 0x000eb00000000a00 */
[----:B------:R-:W3:Y:S01]  /*00b0*/  LDC.64 R14, c[0x3][RZ] ;  /* 0x00c00000ff0e7b82 */ /* 0x000ee20000000a00 */
[----:B0-----:R-:W-:-:S07]  /*00c0*/  IMAD.WIDE.U32 R2, R9, 0x8, R2 ;  /* 0x0000000809027825 */ /* 0x001fce00078e0002 */
[----:B------:R-:W0:Y:S01]  /*00d0*/  LDC.64 R6, c[0x0][0x380] ;  /* 0x0000e000ff067b82 */ /* 0x000e220000000a00 */
[----:B-1----:R-:W4:Y:S01]  /*00e0*/  LDG.E.64.CONSTANT R2, desc[UR4][R2.64] ;  /* 0x0000000402027981 */ /* 0x002f22000c1e9b00 */
[----:B--2---:R-:W-:-:S06]  /*00f0*/  IMAD.WIDE.U32 R4, R9, 0x8, R4 ;  /* 0x0000000809047825 */ /* 0x004fcc00078e0004 */
[----:B------:R-:W4:Y:S02]  /*0100*/  LDG.E.64.CONSTANT R4, desc[UR4][R4.64] ;  /* 0x0000000404047981 */ /* 0x000f24000c1e9b00 */
[----:B----4-:R-:W-:-:S05]  /*0110*/  IADD3 R11, P0, PT, R2, R4, RZ ;  /* 0x00000004020b7210 */ /* 0x010fca0007f1e0ff */
[----:B------:R-:W-:Y:S01]  /*0120*/  IMAD.X R8, R3, 0x1, R5, P0 ;  /* 0x0000000103087824 */ /* 0x000fe200000e0605 */
[----:B------:R-:W-:-:S04]  /*0130*/  ISETP.GE.U32.AND P0, PT, R11, R4, PT ;  /* 0x000000040b00720c */ /* 0x000fc80003f06070 */
[----:B------:R-:W-:-:S13]  /*0140*/  ISETP.GE.U32.AND.EX P0, PT, R8, R5, PT, P0 ;  /* 0x000000050800720c */ /* 0x000fda0003f06100 */
[----:B------:R-:W1:Y:S01]  /*0150*/  @!P0 LDC.64 R12, c[0x3][0x8] ;  /* 0x00c00200ff0c8b82 */ /* 0x000e620000000a00 */
[----:B0-----:R-:W-:Y:S01]  /*0160*/  IMAD.WIDE.U32 R2, R9, 0x8, R6 ;  /* 0x0000000809027825 */ /* 0x001fe200078e0006 */
[----:B-1----:R-:W-:-:S05]  /*0170*/  @!P0 IADD3.X R11, P1, PT, R11, R12, RZ, PT, !PT ;  /* 0x0000000c0b0b8210 */ /* 0x002fca0003f3e4ff */
[----:B------:R-:W-:Y:S01]  /*0180*/  @!P0 IMAD.X R8, R8, 0x1, R13, P1 ;  /* 0x0000000108088824 */ /* 0x000fe200008e060d */
[----:B---3--:R-:W-:-:S04]  /*0190*/  ISETP.GE.U32.AND P0, PT, R11, R14, PT ;  /* 0x0000000e0b00720c */ /* 0x008fc80003f06070 */
[----:B------:R-:W-:-:S04]  /*01a0*/  ISETP.GE.U32.AND.EX P0, PT, R8, R15, PT, P0 ;  /* 0x0000000f0800720c */ /* 0x000fc80003f06100 */
[----:B------:R-:W-:Y:S02]  /*01b0*/  SEL R4, R14, RZ, P0 ;  /* 0x000000ff0e047207 */ /* 0x000fe40000000000 */
[----:B------:R-:W-:Y:S02]  /*01c0*/  SEL R0, R15, RZ, P0 ;  /* 0x000000ff0f007207 */ /* 0x000fe40000000000 */
[----:B------:R-:W-:-:S05]  /*01d0*/  IADD3 R4, P0, PT, R11, -R4, RZ ;  /* 0x800000040b047210 */ /* 0x000fca0007f1e0ff */
[----:B------:R-:W-:-:S05]  /*01e0*/  IMAD.X R5, R8, 0x1, ~R0, P0 ;  /* 0x0000000108057824 */ /* 0x000fca00000e0e00 */
[----:B------:R-:W-:Y:S01]  /*01f0*/  STG.E.64 desc[UR4][R2.64], R4 ;  /* 0x0000000402007986 */ /* 0x000fe2000c101b04 */
[----:B------:R-:W-:Y:S05]  /*0200*/  EXIT ;  /* 0x000000000000794d */ /* 0x000fea0003800000 */
.L_x_34:
        /* <DEDUP_REMOVED lines=15> */
.L_x_70:


//--------------------- .text.goldilocks_ntt_inverse --------------------------
	.section	.text.goldilocks_ntt_inverse,"ax",@progbits
	.align	128
        .global         goldilocks_ntt_inverse
        .type           goldilocks_ntt_inverse,@function
        .size           goldilocks_ntt_inverse,(.L_x_71 - goldilocks_ntt_inverse)
        .other          goldilocks_ntt_inverse,@"STO_CUDA_ENTRY STV_DEFAULT"
goldilocks_ntt_inverse:
.text.goldilocks_ntt_inverse:
[----:B------:R-:W-:Y:S01]  /*0000*/  LDC R1, c[0x0][0x37c] ;  /* 0x0000df00ff017b82 */ /* 0x000fe20000000800 */
[----:B------:R-:W0:Y:S01]  /*0010*/  S2R R3, SR_TID.X ;  /* 0x0000000000037919 */ /* 0x000e220000002100 */
[----:B------:R-:W1:Y:S06]  /*0020*/  LDCU UR11, c[0x0][0x394] ;  /* 0x00007280ff0b77ac */ /* 0x000e6c0008000800 */
[----:B------:R-:W0:Y:S01]  /*0030*/  S2UR UR4, SR_CTAID.X ;  /* 0x00000000000479c3 */ /* 0x000e220000002500 */
[----:B------:R-:W2:Y:S07]  /*0040*/  LDCU.64 UR12, c[0x0][0x358] ;  /* 0x00006b00ff0c77ac */ /* 0x000eae0008000a00 */
[----:B------:R-:W0:Y:S01]  /*0050*/  LDC R0, c[0x0][0x360] ;  /* 0x0000d800ff007b82 */ /* 0x000e220000000800 */
[----:B-1----:R-:W-:Y:S01]  /*0060*/  UISETP.GE.AND UP0, UPT, UR11, 0x1, UPT ;  /* 0x000000010b00788c */ /* 0x002fe2000bf06270 */
[----:B0-----:R-:W-:-:S08]  /*0070*/  IMAD R0, R0, UR4, R3 ;  /* 0x0000000400007c24 */ /* 0x001fd0000f8e0203 */
[----:B--2---:R-:W-:Y:S05]  /*0080*/  BRA.U !UP0, `(.L_x_35) ;  /* 0x0000001108787547 */ /* 0x004fea000b800000 */
[----:B------:R-:W0:Y:S01]  /*0090*/  LDC.64 R14, c[0x3][0x8] ;  /* 0x00c00200ff0e7b82 */ /* 0x000e220000000a00 */
[----:B------:R-:W1:Y:S01]  /*00a0*/  LDCU UR4, c[0x0][0x390] ;  /* 0x00007200ff0477ac */ /* 0x000e620008000800 */
[----:B------:R-:W-:Y:S01]  /*00b0*/  ULOP3.LUT UR6, UR11, 0x1, URZ, 0xc0, !UPT ;  /* 0x000000010b067892 */ /* 0x000fe2000f8ec0ff */
[----:B------:R-:W2:Y:S03]  /*00c0*/  LDCU UR5, c[0x0][0x394] ;  /* 0x00007280ff0577ac */ /* 0x000ea60008000800 */
[----:B------:R-:W-:Y:S02]  /*00d0*/  UISETP.NE.U32.AND UP0, UPT, UR6, 0x1, UPT ;  /* 0x000000010600788c */ /* 0x000fe4000bf05070 */
[----:B-1----:R-:W-:Y:S01]  /*00e0*/  USHF.R.U32.HI UR4, URZ, 0x1, UR4 ;  /* 0x00000001ff047899 */ /* 0x002fe20008011604 */
[----:B0-----:R-:W-:-:S05]  /*00f0*/  IADD3 R20, P0, PT, R14, 0x1, RZ ;  /* 0x000000010e147810 */ /* 0x001fca0007f1e0ff */
[----:B------:R-:W-:Y:S01]  /*0100*/  IMAD.X R21, RZ, RZ, R15, P0 ;  /* 0x000000ffff157224 */ /* 0x000fe200000e060f */
[----:B--2---:R-:W-:Y:S07]  /*0110*/  BRA.U UP0, `(.L_x_36) ;  /* 0x0000000500647547 */ /* 0x004fee000b800000 */
[----:B------:R-:W-:Y:S01]  /*0120*/  ISETP.GE.U32.AND P0, PT, R0, UR4, PT ;  /* 0x0000000400007c0c */ /* 0x000fe2000bf06070 */
[----:B------:R-:W-:Y:S01]  /*0130*/  UIADD3 UR6, UPT, UPT, UR11, -0x1, URZ ;  /* 0xffffffff0b067890 */ /* 0x000fe2000fffe0ff */
[----:B------:R-:W-:Y:S11]  /*0140*/  BSSY.RECONVERGENT B0, `(.L_x_37) ;  /* 0x0000054000007945 */ /* 0x000ff60003800200 */
[----:B------:R-:W-:Y:S05]  /*0150*/  @P0 BRA `(.L_x_38) ;  /* 0x0000000400480947 */ /* 0x000fea0003800000 */
[----:B------:R-:W-:Y:S01]  /*0160*/  UMOV UR5, 0x1 ;  /* 0x0000000100057882 */ /* 0x000fe20000000000 */
[----:B------:R-:W0:Y:S01]  /*0170*/  LDC.64 R2, c[0x0][0x380] ;  /* 0x0000e000ff027b82 */ /* 0x000e220000000a00 */
[----:B------:R-:W-:Y:S01]  /*0180*/  USHF.L.U32 UR5, UR5, UR11, URZ ;  /* 0x0000000b05057299 */ /* 0x000fe200080006ff */
[----:B------:R-:W-:-:S03]  /*0190*/  SHF.R.U32.HI R4, RZ, UR6, R0 ;  /* 0x00000006ff047c19 */ /* 0x000fc60008011600 */
[----:B------:R-:W-:Y:S01]  /*01a0*/  USHF.R.U32.HI UR5, URZ, 0x1, UR5 ;  /* 0x00000001ff057899 */ /* 0x000fe20008011605 */
[----:B------:R-:W-:Y:S02]  /*01b0*/  SHF.L.U32 R4, R4, UR11, RZ ;  /* 0x0000000b04047c19 */ /* 0x000fe400080006ff */
[----:B------:R-:W1:Y:S01]  /*01c0*/  LDC.64 R16, c[0x0][0x388] ;  /* 0x0000e200ff107b82 */ /* 0x000e620000000a00 */
[----:B------:R-:W-:-:S06]  /*01d0*/  UIADD3 UR7, UPT, UPT, UR5, -0x1, URZ ;  /* 0xffffffff05077890 */ /* 0x000fcc000fffe0ff */
[----:B------:R-:W-:-:S05]  /*01e0*/  LOP3.LUT R5, R0, UR7, RZ, 0xc0, !PT ;  /* 0x0000000700057c12 */ /* 0x000fca000f8ec0ff */
[C---:B------:R-:W-:Y:S02]  /*01f0*/  VIADD R13, R5.reuse, UR5 ;  /* 0x00000005050d7c36 */ /* 0x040fe40008000000 */
[----:B------:R-:W-:Y:S02]  /*0200*/  IMAD.IADD R7, R5, 0x1, R4 ;  /* 0x0000000105077824 */ /* 0x000fe400078e0204 */
[----:B------:R-:W-:Y:S02]  /*0210*/  IMAD.IADD R5, R4, 0x1, R13 ;  /* 0x0000000104057824 */ /* 0x000fe400078e020d */
[----:B0-----:R-:W-:-:S04]  /*0220*/  IMAD.WIDE.U32 R6, R7, 0x8, R2 ;  /* 0x0000000807067825 */ /* 0x001fc800078e0002 */
[----:B------:R-:W-:Y:S01]  /*0230*/  IMAD.WIDE.U32 R2, R5, 0x8, R2 ;  /* 0x0000000805027825 */ /* 0x000fe200078e0002 */
[----:B------:R-:W2:Y:S01]  /*0240*/  LDG.E.64 R10, desc[UR12][R6.64] ;  /* 0x0000000c060a7981 */ /* 0x000ea2000c1e1b00 */
[----:B------:R-:W0:Y:S03]  /*0250*/  LDC.64 R4, c[0x3][RZ] ;  /* 0x00c00000ff047b82 */ /* 0x000e260000000a00 */
[----:B------:R-:W2:Y:S01]  /*0260*/  LDG.E.64 R8, desc[UR12][R2.64] ;  /* 0x0000000c02087981 */ /* 0x000ea2000c1e1b00 */
[----:B-1----:R-:W-:-:S06]  /*0270*/  IMAD.WIDE.U32 R16, R13, 0x8, R16 ;  /* 0x000000080d107825 */ /* 0x002fcc00078e0010 */
[----:B------:R-:W3:Y:S01]  /*0280*/  LDG.E.64.CONSTANT R16, desc[UR12][R16.64] ;  /* 0x0000000c10107981 */ /* 0x000ee2000c1e9b00 */
[----:B--2---:R-:W-:-:S04]  /*0290*/  ISETP.GE.U32.AND P0, PT, R10, R8, PT ;  /* 0x000000080a00720c */ /* 0x004fc80003f06070 */
[----:B------:R-:W-:-:S04]  /*02a0*/  ISETP.GE.U32.AND.EX P0, PT, R11, R9, PT, P0 ;  /* 0x000000090b00720c */ /* 0x000fc80003f06100 */
[----:B0-----:R-:W-:Y:S02]  /*02b0*/  SEL R13, R4, RZ, !P0 ;  /* 0x000000ff040d7207 */ /* 0x001fe40004000000 */
[----:B------:R-:W-:Y:S02]  /*02c0*/  SEL R25, R5, RZ, !P0 ;  /* 0x000000ff05197207 */ /* 0x000fe40004000000 */
[----:B------:R-:W-:-:S04]  /*02d0*/  IADD3 R13, P0, P1, R13, R10, -R8 ;  /* 0x0000000a0d0d7210 */ /* 0x000fc8000791e808 */
[----:B------:R-:W-:-:S05]  /*02e0*/  IADD3.X R25, PT, PT, R25, R11, ~R9, P0, P1 ;  /* 0x0000000b19197210 */ /* 0x000fca00007e2c09 */
[----:B---3--:R-:W-:-:S04]  /*02f0*/  IMAD.WIDE.U32 R18, R25, R16, RZ ;  /* 0x0000001019127225 */ /* 0x008fc800078e00ff */
        /* <DEDUP_REMOVED lines=22> */
[----:B------:R-:W-:Y:S02]  /*0460*/  IADD3 R13, P0, PT, RZ, R18, RZ ;  /* 0x00000012ff0d7210 */ /* 0x000fe40007f1e0ff */
[----:B------:R-:W-:-:S03]  /*0470*/  IADD3 R10, P1, PT, R10, R8, RZ ;  /* 0x000000080a0a7210 */ /* 0x000fc60007f3e0ff */
[----:B------:R-:W-:Y:S01]  /*0480*/  IMAD.X R16, R19, 0x1, R17, P0 ;  /* 0x0000000113107824 */ /* 0x000fe200000e0611 */
[----:B------:R-:W-:-:S04]  /*0490*/  ISETP.GE.U32.AND P0, PT, R13, R18, PT ;  /* 0x000000120d00720c */ /* 0x000fc80003f06070 */
[----:B------:R-:W-:Y:S01]  /*04a0*/  ISETP.GE.U32.AND.EX P0, PT, R16, R19, PT, P0 ;  /* 0x000000131000720c */ /* 0x000fe20003f06100 */
[----:B------:R-:W-:Y:S01]  /*04b0*/  IMAD.X R19, R11, 0x1, R9, P1 ;  /* 0x000000010b137824 */ /* 0x000fe200008e0609 */
[----:B------:R-:W-:-:S04]  /*04c0*/  ISETP.GE.U32.AND P1, PT, R10, R8, PT ;  /* 0x000000080a00720c */ /* 0x000fc80003f26070 */
[----:B------:R-:W-:-:S04]  /*04d0*/  ISETP.GE.U32.AND.EX P1, PT, R19, R9, PT, P1 ;  /* 0x000000091300720c */ /* 0x000fc80003f26110 */
[----:B------:R-:W-:Y:S02]  /*04e0*/  SEL R11, R20, RZ, !P1 ;  /* 0x000000ff140b7207 */ /* 0x000fe40004800000 */
[----:B------:R-:W-:Y:S02]  /*04f0*/  SEL R12, R21, RZ, !P1 ;  /* 0x000000ff150c7207 */ /* 0x000fe40004800000 */
[----:B------:R-:W-:Y:S02]  /*0500*/  @!P0 IADD3 R17, P2, PT, R13, R14, RZ ;  /* 0x0000000e0d118210 */ /* 0x000fe40007f5e0ff */
[----:B------:R-:W-:-:S03]  /*0510*/  IADD3 R11, P1, PT, R11, R10, RZ ;  /* 0x0000000a0b0b7210 */ /* 0x000fc60007f3e0ff */
[----:B------:R-:W-:Y:S01]  /*0520*/  @!P0 IMAD.X R15, R16, 0x1, R15, P2 ;  /* 0x00000001100f8824 */ /* 0x000fe200010e060f */
[-C--:B------:R-:W-:Y:S01]  /*0530*/  @!P0 ISETP.GE.U32.AND P2, PT, R17, R4.reuse, PT ;  /* 0x000000041100820c */ /* 0x080fe20003f46070 */
[----:B------:R-:W-:Y:S01]  /*0540*/  IMAD.X R12, R12, 0x1, R19, P1 ;  /* 0x000000010c0c7824 */ /* 0x000fe200008e0613 */
[----:B------:R-:W-:Y:S02]  /*0550*/  ISETP.GE.U32.AND P1, PT, R11, R4, PT ;  /* 0x000000040b00720c */ /* 0x000fe40003f26070 */
[----:B------:R-:W-:-:S04]  /*0560*/  @!P0 ISETP.GE.U32.AND.EX P2, PT, R15, R5, PT, P2 ;  /* 0x000000050f00820c */ /* 0x000fc80003f46120 */
[----:B------:R-:W-:-:S04]  /*0570*/  @!P0 SEL R8, R4, RZ, P2 ;  /* 0x000000ff04088207 */ /* 0x000fc80001000000 */
[----:B------:R-:W-:Y:S02]  /*0580*/  @!P0 IADD3 R13, P3, PT, -R8, R17, RZ ;  /* 0x00000011080d8210 */ /* 0x000fe40007f7e1ff */
[----:B------:R-:W-:Y:S02]  /*0590*/  @!P0 SEL R8, R5, RZ, P2 ;  /* 0x000000ff05088207 */ /* 0x000fe40001000000 */
[----:B------:R-:W-:-:S03]  /*05a0*/  ISETP.GE.U32.AND P2, PT, R13, R4, PT ;  /* 0x000000040d00720c */ /* 0x000fc60003f46070 */
[----:B------:R-:W-:Y:S01]  /*05b0*/  @!P0 IMAD.X R16, R15, 0x1, ~R8, P3 ;  /* 0x000000010f108824 */ /* 0x000fe200018e0e08 */
[----:B------:R-:W-:-:S04]  /*05c0*/  ISETP.GE.U32.AND.EX P0, PT, R12, R5, PT, P1 ;  /* 0x000000050c00720c */ /* 0x000fc80003f06110 */
[----:B------:R-:W-:Y:S02]  /*05d0*/  ISETP.GE.U32.AND.EX P1, PT, R16, R5, PT, P2 ;  /* 0x000000051000720c */ /* 0x000fe40003f26120 */
[C---:B------:R-:W-:Y:S02]  /*05e0*/  SEL R9, R4.reuse, RZ, P0 ;  /* 0x000000ff04097207 */ /* 0x040fe40000000000 */
[----:B------:R-:W-:Y:S02]  /*05f0*/  SEL R8, R4, RZ, P1 ;  /* 0x000000ff04087207 */ /* 0x000fe40000800000 */
[----:B------:R-:W-:Y:S02]  /*0600*/  SEL R10, R5, RZ, P0 ;  /* 0x000000ff050a7207 */ /* 0x000fe40000000000 */
[----:B------:R-:W-:Y:S02]  /*0610*/  IADD3 R4, P0, PT, -R9, R11, RZ ;  /* 0x0000000b09047210 */ /* 0x000fe40007f1e1ff */
[----:B------:R-:W-:-:S02]  /*0620*/  IADD3 R8, P2, PT, R13, -R8, RZ ;  /* 0x800000080d087210 */ /* 0x000fc40007f5e0ff */
[----:B------:R-:W-:Y:S01]  /*0630*/  SEL R9, R5, RZ, P1 ;  /* 0x000000ff05097207 */ /* 0x000fe20000800000 */
[----:B------:R-:W-:-:S04]  /*0640*/  IMAD.X R5, R12, 0x1, ~R10, P0 ;  /* 0x000000010c057824 */ /* 0x000fc800000e0e0a */
[----:B------:R-:W-:Y:S01]  /*0650*/  IMAD.X R9, R16, 0x1, ~R9, P2 ;  /* 0x0000000110097824 */ /* 0x000fe200010e0e09 */
[----:B------:R0:W-:Y:S04]  /*0660*/  STG.E.64 desc[UR12][R6.64], R4 ;  /* 0x0000000406007986 */ /* 0x0001e8000c101b0c */
[----:B------:R0:W-:Y:S02]  /*0670*/  STG.E.64 desc[UR12][R2.64], R8 ;  /* 0x0000000802007986 */ /* 0x0001e4000c101b0c */
.L_x_38:
[----:B------:R-:W-:Y:S05]  /*0680*/  BSYNC.RECONVERGENT B0 ;  /* 0x0000000000007941 */ /* 0x000fea0003800200 */
.L_x_37:
[----:B------:R-:W-:Y:S06]  /*0690*/  BAR.SYNC.DEFER_BLOCKING 0x0 ;  /* 0x0000000000007b1d */ /* 0x000fec0000010000 */
[----:B------:R-:W-:-:S05]  /*06a0*/  UMOV UR5, UR6 ;  /* 0x0000000600057c82 */ /* 0x000fca0008000000 */
.L_x_36:
[----:B------:R-:W-:-:S09]  /*06b0*/  UISETP.NE.AND UP0, UPT, UR11, 0x1, UPT ;  /* 0x000000010b00788c */ /* 0x000fd2000bf05270 */
[----:B------:R-:W-:Y:S05]  /*06c0*/  BRA.U !UP0, `(.L_x_35) ;  /* 0x0000000908e87547 */ /* 0x000fea000b800000 */
[----:B0-----:R-:W0:Y:S01]  /*06d0*/  LDC.64 R2, c[0x0][0x380] ;  /* 0x0000e000ff027b82 */ /* 0x001e220000000a00 */
[----:B------:R-:W-:Y:S01]  /*06e0*/  ISETP.GE.U32.AND P2, PT, R0, UR4, PT ;  /* 0x0000000400007c0c */ /* 0x000fe2000bf46070 */
[----:B------:R-:W1:Y:S01]  /*06f0*/  LDCU.64 UR16, c[0x3][0x8] ;  /* 0x00c00100ff1077ac */ /* 0x000e620008000a00 */
[----:B------:R-:W-:-:S05]  /*0700*/  UIADD3 UR6, UPT, UPT, UR5, 0x2, URZ ;  /* 0x0000000205067890 */ /* 0x000fca000fffe0ff */
[----:B------:R-:W2:Y:S08]  /*0710*/  LDC.64 R4, c[0x0][0x388] ;  /* 0x0000e200ff047b82 */ /* 0x000eb00000000a00 */
[----:B------:R-:W3:Y:S02]  /*0720*/  LDC.64 R6, c[0x3][RZ] ;  /* 0x00c00000ff067b82 */ /* 0x000ee40000000a00 */
.L_x_47:
[----:B------:R-:W-:Y:S01]  /*0730*/  UIADD3 UR8, UPT, UPT, UR6, -0x2, URZ ;  /* 0xfffffffe06087890 */ /* 0x000fe2000fffe0ff */
[----:B------:R-:W-:Y:S04]  /*0740*/  BSSY.RECONVERGENT B0, `(.L_x_39) ;  /* 0x0000055000007945 */ /* 0x000fe80003800200 */
[----:B-1--4-:R-:W-:Y:S07]  /*0750*/  @P2 BRA `(.L_x_40) ;  /* 0x00000004004c2947 */ /* 0x012fee0003800000 */
[----:B------:R-:W-:Y:S01]  /*0760*/  UMOV UR7, 0x1 ;  /* 0x0000000100077882 */ /* 0x000fe20000000000 */
[----:B------:R-:W-:Y:S02]  /*0770*/  UIADD3 UR9, UPT, UPT, UR6, -0x3, URZ ;  /* 0xfffffffd06097890 */ /* 0x000fe4000fffe0ff */
[----:B------:R-:W-:-:S04]  /*0780*/  USHF.L.U32 UR7, UR7, UR8, URZ ;  /* 0x0000000807077299 */ /* 0x000fc800080006ff */
[----:B------:R-:W-:Y:S01]  /*0790*/  USHF.R.U32.HI UR7, URZ, 0x1, UR7 ;  /* 0x00000001ff077899 */ /* 0x000fe20008011607 */
[----:B------:R-:W-:-:S03]  /*07a0*/  SHF.R.U32.HI R8, RZ, UR9, R0 ;  /* 0x00000009ff087c19 */ /* 0x000fc60008011600 */
[----:B------:R-:W-:Y:S01]  /*07b0*/  UIADD3 UR10, UPT, UPT, UR7, -0x1, URZ ;  /* 0xffffffff070a7890 */ /* 0x000fe2000fffe0ff */
[----:B------:R-:W-:-:S05]  /*07c0*/  SHF.L.U32 R8, R8, UR8, RZ ;  /* 0x0000000808087c19 */ /* 0x000fca00080006ff */
[----:B------:R-:W-:-:S05]  /*07d0*/  LOP3.LUT R9, R0, UR10, RZ, 0xc0, !PT ;  /* 0x0000000a00097c12 */ /* 0x000fca000f8ec0ff */
[C---:B------:R-:W-:Y:S02]  /*07e0*/  VIADD R15, R9.reuse, UR7 ;  /* 0x00000007090f7c36 */ /* 0x040fe40008000000 */
[----:B------:R-:W-:Y:S02]  /*07f0*/  IMAD.IADD R9, R9, 0x1, R8 ;  /* 0x0000000109097824 */ /* 0x000fe400078e0208 */
[----:B------:R-:W-:Y:S02]  /*0800*/  IMAD.IADD R11, R8, 0x1, R15 ;  /* 0x00000001080b7824 */ /* 0x000fe400078e020f */
[----:B0-----:R-:W-:-:S04]  /*0810*/  IMAD.WIDE.U32 R8, R9, 0x8, R2 ;  /* 0x0000000809087825 */ /* 0x001fc800078e0002 */
[----:B------:R-:W-:Y:S01]  /*0820*/  IMAD.WIDE.U32 R10, R11, 0x8, R2 ;  /* 0x000000080b0a7825 */ /* 0x000fe200078e0002 */
[----:B------:R-:W4:Y:S04]  /*0830*/  LDG.E.64 R22, desc[UR12][R8.64] ;  /* 0x0000000c08167981 */ /* 0x000f28000c1e1b00 */
[----:B------:R-:W4:Y:S01]  /*0840*/  LDG.E.64 R12, desc[UR12][R10.64] ;  /* 0x0000000c0a0c7981 */ /* 0x000f22000c1e1b00 */
[----:B--2---:R-:W-:-:S06]  /*0850*/  IMAD.WIDE.U32 R14, R15, 0x8, R4 ;  /* 0x000000080f0e7825 */ /* 0x004fcc00078e0004 */
[----:B------:R-:W2:Y:S01]  /*0860*/  LDG.E.64.CONSTANT R14, desc[UR12][R14.64] ;  /* 0x0000000c0e0e7981 */ /* 0x000ea2000c1e9b00 */
[----:B------:R-:W-:Y:S01]  /*0870*/  BSSY.RECONVERGENT B1, `(.L_x_41) ;  /* 0x0000034000017945 */ /* 0x000fe20003800200 */
[----:B----4-:R-:W-:-:S04]  /*0880*/  ISETP.GE.U32.AND P0, PT, R22, R12, PT ;  /* 0x0000000c1600720c */ /* 0x010fc80003f06070 */
[----:B------:R-:W-:-:S04]  /*0890*/  ISETP.GE.U32.AND.EX P0, PT, R23, R13, PT, P0 ;  /* 0x0000000d1700720c */ /* 0x000fc80003f06100 */
[----:B---3--:R-:W-:Y:S02]  /*08a0*/  SEL R19, R6, RZ, !P0 ;  /* 0x000000ff06137207 */ /* 0x008fe40004000000 */
[----:B------:R-:W-:Y:S02]  /*08b0*/  SEL R27, R7, RZ, !P0 ;  /* 0x000000ff071b7207 */ /* 0x000fe40004000000 */
[----:B------:R-:W-:-:S04]  /*08c0*/  IADD3 R19, P0, P1, R19, R22, -R12 ;  /* 0x0000001613137210 */ /* 0x000fc8000791e80c */
[----:B------:R-:W-:Y:S02]  /*08d0*/  IADD3.X R27, PT, PT, R27, R23, ~R13, P0, P1 ;  /* 0x000000171b1b7210 */ /* 0x000fe400007e2c0d */
[----:B------:R-:W-:-:S03]  /*08e0*/  IADD3 R25, P0, PT, R22, R12, RZ ;  /* 0x0000000c16197210 */ /* 0x000fc60007f1e0ff */
[----:B--2---:R-:W-:-:S04]  /*08f0*/  IMAD.WIDE.U32 R16, R27, R14, RZ ;  /* 0x0000000e1b107225 */ /* 0x004fc800078e00ff */
[----:B------:R-:W-:Y:S02]  /*0900*/  IMAD.X R29, R23, 0x1, R13, P0 ;  /* 0x00000001171d7824 */ /* 0x000fe400000e060d */
        /* <DEDUP_REMOVED lines=9> */
[--C-:B------:R-:W-:Y:S02]  /*09a0*/  IADD3 R17, P1, P2, R17, R18, -R14.reuse ;  /* 0x0000001211117210 */ /* 0x100fe40007a3e80e */
[----:B------:R-:W-:Y:S02]  /*09b0*/  SEL R18, R7, RZ, !P0 ;  /* 0x000000ff07127207 */ /* 0x000fe40004000000 */
[----:B------:R-:W-:Y:S02]  /*09c0*/  IADD3 R16, P3, PT, RZ, R17, RZ ;  /* 0x00000011ff107210 */ /* 0x000fe40007f7e0ff */
[----:B------:R-:W-:Y:S02]  /*09d0*/  IADD3.X R18, PT, PT, R18, R19, ~R15, P1, P2 ;  /* 0x0000001312127210 */ /* 0x000fe40000fe4c0f */
[----:B------:R-:W-:Y:S02]  /*09e0*/  ISETP.GE.U32.AND P0, PT, R16, R17, PT ;  /* 0x000000111000720c */ /* 0x000fe40003f06070 */
[----:B------:R-:W-:Y:S01]  /*09f0*/  ISETP.GE.U32.AND P2, PT, R25, R12, PT ;  /* 0x0000000c1900720c */ /* 0x000fe20003f46070 */
[----:B------:R-:W-:-:S05]  /*0a00*/  IMAD.X R19, R18, 0x1, R14, P3 ;  /* 0x0000000112137824 */ /* 0x000fca00018e060e */
[----:B------:R-:W-:-:S13]  /*0a10*/  ISETP.GE.U32.AND.EX P0, PT, R19, R18, PT, P0 ;  /* 0x000000121300720c */ /* 0x000fda0003f06100 */
[----:B------:R-:W-:-:S04]  /*0a20*/  @!P0 ISETP.GT.U32.AND P1, PT, R16, RZ, PT ;  /* 0x000000ff1000820c */ /* 0x000fc80003f24070 */
[----:B------:R-:W-:-:S04]  /*0a30*/  @!P0 ISETP.GT.U32.AND.EX P1, PT, R19, -0x1, PT, P1 ;  /* 0xffffffff1300880c */ /* 0x000fc80003f24110 */
[----:B------:R-:W-:Y:S02]  /*0a40*/  @!P0 SEL R17, R6, RZ, P1 ;  /* 0x000000ff06118207 */ /* 0x000fe40000800000 */
[----:B------:R-:W-:Y:S02]  /*0a50*/  @!P0 SEL R12, R7, RZ, P1 ;  /* 0x000000ff070c8207 */ /* 0x000fe40000800000 */
[----:B------:R-:W-:Y:S02]  /*0a60*/  @!P0 IADD3 R16, P3, P4, R16, -0x1, R17 ;  /* 0xffffffff10108810 */ /* 0x000fe40007c7e011 */
[----:B------:R-:W-:Y:S02]  /*0a70*/  ISETP.GE.U32.AND.EX P1, PT, R29, R13, PT, P2 ;  /* 0x0000000d1d00720c */ /* 0x000fe40003f26120 */
[----:B------:R-:W-:Y:S02]  /*0a80*/  @!P0 IADD3.X R19, PT, PT, R19, RZ, R12, P3, P4 ;  /* 0x000000ff13138210 */ /* 0x000fe40001fe840c */
[----:B------:R-:W-:-:S02]  /*0a90*/  IADD3 R13, P0, PT, RZ, R16, RZ ;  /* 0x00000010ff0d7210 */ /* 0x000fc40007f1e0ff */
[----:B------:R-:W-:Y:S02]  /*0aa0*/  SEL R12, R20, RZ, !P1 ;  /* 0x000000ff140c7207 */ /* 0x000fe40004800000 */
[----:B------:R-:W-:Y:S01]  /*0ab0*/  ISETP.GE.U32.AND P2, PT, R13, R16, PT ;  /* 0x000000100d00720c */ /* 0x000fe20003f46070 */
[----:B------:R-:W-:Y:S01]  /*0ac0*/  IMAD.X R14, R19, 0x1, R15, P0 ;  /* 0x00000001130e7824 */ /* 0x000fe200000e060f */
[----:B------:R-:W-:Y:S02]  /*0ad0*/  IADD3 R25, P3, PT, R12, R25, RZ ;  /* 0x000000190c197210 */ /* 0x000fe40007f7e0ff */
[----:B------:R-:W-:Y:S02]  /*0ae0*/  SEL R18, R21, RZ, !P1 ;  /* 0x000000ff15127207 */ /* 0x000fe40004800000 */
[----:B------:R-:W-:Y:S02]  /*0af0*/  ISETP.GE.U32.AND.EX P2, PT, R14, R19, PT, P2 ;  /* 0x000000130e00720c */ /* 0x000fe40003f46120 */
[----:B------:R-:W-:Y:S01]  /*0b00*/  ISETP.GE.U32.AND P0, PT, R25, R6, PT ;  /* 0x000000061900720c */ /* 0x000fe20003f06070 */
[----:B------:R-:W-:-:S10]  /*0b10*/  IMAD.X R18, R18, 0x1, R29, P3 ;  /* 0x0000000112127824 */ /* 0x000fd400018e061d */
[----:B------:R-:W-:Y:S05]  /*0b20*/  @P2 BRA `(.L_x_42) ;  /* 0x0000000000202947 */ /* 0x000fea0003800000 */
[----:B-1----:R-:W-:-:S04]  /*0b30*/  IADD3 R12, P1, PT, R13, UR16, RZ ;  /* 0x000000100d0c7c10 */ /* 0x002fc8000ff3e0ff */
[----:B------:R-:W-:Y:S02]  /*0b40*/  IADD3.X R15, PT, PT, R14, UR17, RZ, P1, !PT ;  /* 0x000000110e0f7c10 */ /* 0x000fe40008ffe4ff */
[----:B------:R-:W-:-:S04]  /*0b50*/  ISETP.GE.U32.AND P1, PT, R12, R6, PT ;  /* 0x000000060c00720c */ /* 0x000fc80003f26070 */
[----:B------:R-:W-:-:S04]  /*0b60*/  ISETP.GE.U32.AND.EX P1, PT, R15, R7, PT, P1 ;  /* 0x000000070f00720c */ /* 0x000fc80003f26110 */
[----:B------:R-:W-:Y:S02]  /*0b70*/  SEL R13, R6, RZ, P1 ;  /* 0x000000ff060d7207 */ /* 0x000fe40000800000 */
[----:B------:R-:W-:Y:S02]  /*0b80*/  SEL R14, R7, RZ, P1 ;  /* 0x000000ff070e7207 */ /* 0x000fe40000800000 */
[----:B------:R-:W-:-:S05]  /*0b90*/  IADD3 R13, P2, PT, -R13, R12, RZ ;  /* 0x0000000c0d0d7210 */ /* 0x000fca0007f5e1ff */
[----:B------:R-:W-:-:S08]  /*0ba0*/  IMAD.X R14, R15, 0x1, ~R14, P2 ;  /* 0x000000010f0e7824 */ /* 0x000fd000010e0e0e */
.L_x_42:
[----:B-1----:R-:W-:Y:S05]  /*0bb0*/  BSYNC.RECONVERGENT B1 ;  /* 0x0000000000017941 */ /* 0x002fea0003800200 */
.L_x_41:
[----:B------:R-:W-:Y:S02]  /*0bc0*/  ISETP.GE.U32.AND P1, PT, R13, R6, PT ;  /* 0x000000060d00720c */ /* 0x000fe40003f26070 */
[-C--:B------:R-:W-:Y:S02]  /*0bd0*/  ISETP.GE.U32.AND.EX P0, PT, R18, R7.reuse, PT, P0 ;  /* 0x000000071200720c */ /* 0x080fe40003f06100 */
[----:B------:R-:W-:Y:S02]  /*0be0*/  ISETP.GE.U32.AND.EX P1, PT, R14, R7, PT, P1 ;  /* 0x000000070e00720c */ /* 0x000fe40003f26110 */
[C---:B------:R-:W-:Y:S02]  /*0bf0*/  SEL R12, R6.reuse, RZ, P0 ;  /* 0x000000ff060c7207 */ /* 0x040fe40000000000 */
[----:B------:R-:W-:Y:S02]  /*0c00*/  SEL R16, R6, RZ, P1 ;  /* 0x000000ff06107207 */ /* 0x000fe40000800000 */
[----:B------:R-:W-:-:S02]  /*0c10*/  SEL R17, R7, RZ, P0 ;  /* 0x000000ff07117207 */ /* 0x000fc40000000000 */
[----:B------:R-:W-:Y:S02]  /*0c20*/  IADD3 R12, P0, PT, -R12, R25, RZ ;  /* 0x000000190c0c7210 */ /* 0x000fe40007f1e1ff */
[----:B------:R-:W-:Y:S02]  /*0c30*/  IADD3 R16, P2, PT, R13, -R16, RZ ;  /* 0x800000100d107210 */ /* 0x000fe40007f5e0ff */
[----:B------:R-:W-:Y:S01]  /*0c40*/  SEL R15, R7, RZ, P1 ;  /* 0x000000ff070f7207 */ /* 0x000fe20000800000 */
[----:B------:R-:W-:-:S04]  /*0c50*/  IMAD.X R13, R18, 0x1, ~R17, P0 ;  /* 0x00000001120d7824 */ /* 0x000fc800000e0e11 */
[----:B------:R-:W-:Y:S01]  /*0c60*/  IMAD.X R17, R14, 0x1, ~R15, P2 ;  /* 0x000000010e117824 */ /* 0x000fe200010e0e0f */
[----:B------:R4:W-:Y:S04]  /*0c70*/  STG.E.64 desc[UR12][R8.64], R12 ;  /* 0x0000000c08007986 */ /* 0x0009e8000c101b0c */
[----:B------:R4:W-:Y:S02]  /*0c80*/  STG.E.64 desc[UR12][R10.64], R16 ;  /* 0x000000100a007986 */ /* 0x0009e4000c101b0c */
.L_x_40:
[----:B-1----:R-:W-:Y:S05]  /*0c90*/  BSYNC.RECONVERGENT B0 ;  /* 0x0000000000007941 */ /* 0x002fea0003800200 */
.L_x_39:
[----:B------:R-:W-:Y:S01]  /*0ca0*/  BAR.SYNC.DEFER_BLOCKING 0x0 ;  /* 0x0000000000007b1d */ /* 0x000fe20000010000 */
[----:B------:R-:W-:-:S05]  /*0cb0*/  ISETP.GE.U32.AND P2, PT, R0, UR4, PT ;  /* 0x0000000400007c0c */ /* 0x000fca000bf46070 */
[----:B------:R-:W-:Y:S08]  /*0cc0*/  BSSY.RECONVERGENT B0, `(.L_x_43) ;  /* 0x0000056000007945 */ /* 0x000ff00003800200 */
[----:B------:R-:W-:Y:S05]  /*0cd0*/  @P2 BRA `(.L_x_44) ;  /* 0x0000000400502947 */ /* 0x000fea0003800000 */
[----:B------:R-:W-:Y:S01]  /*0ce0*/  UIADD3 UR14, UPT, UPT, UR6, -0x3, URZ ;  /* 0xfffffffd060e7890 */ /* 0x000fe2000fffe0ff */
[----:B------:R-:W-:Y:S01]  /*0cf0*/  UMOV UR7, 0x1 ;  /* 0x0000000100077882 */ /* 0x000fe20000000000 */
[----:B------:R-:W-:Y:S02]  /*0d00*/  UIADD3 UR9, UPT, UPT, UR6, -0x4, URZ ;  /* 0xfffffffc06097890 */ /* 0x000fe4000fffe0ff */
[----:B------:R-:W-:-:S04]  /*0d10*/  USHF.L.U32 UR7, UR7, UR14, URZ ;  /* 0x0000000e07077299 */ /* 0x000fc800080006ff */
[----:B------:R-:W-:Y:S01]  /*0d20*/  USHF.R.U32.HI UR7, URZ, 0x1, UR7 ;  /* 0x00000001ff077899 */ /* 0x000fe20008011607 */
[----:B----4-:R-:W-:-:S03]  /*0d30*/  SHF.R.U32.HI R8, RZ, UR9, R0 ;  /* 0x00000009ff087c19 */ /* 0x010fc60008011600 */
        /* <DEDUP_REMOVED lines=20> */
[----:B--2---:R-:W-:Y:S01]  /*0e80*/  IMAD.WIDE.U32 R16, R27, R14, RZ ;  /* 0x0000000e1b107225 */ /* 0x004fe200078e00ff */
[----:B------:R-:W-:-:S03]  /*0e90*/  ISETP.GE.U32.AND P5, PT, R25, R12, PT ;  /* 0x0000000c1900720c */ /* 0x000fc60003fa6070 */
        /* <DEDUP_REMOVED lines=34> */
[----:B------:R-:W-:-:S04]  /*10c0*/  IADD3 R12, P0, PT, R13, UR16, RZ ;  /* 0x000000100d0c7c10 */ /* 0x000fc8000ff1e0ff */
[----:B------:R-:W-:Y:S02]  /*10d0*/  IADD3.X R15, PT, PT, R14, UR17, RZ, P0, !PT ;  /* 0x000000110e0f7c10 */ /* 0x000fe400087fe4ff */
[----:B------:R-:W-:-:S04]  /*10e0*/  ISETP.GE.U32.AND P0, PT, R12, R6, PT ;  /* 0x000000060c00720c */ /* 0x000fc80003f06070 */
[----:B------:R-:W-:-:S04]  /*10f0*/  ISETP.GE.U32.AND.EX P0, PT, R15, R7, PT, P0 ;  /* 0x000000070f00720c */ /* 0x000fc80003f06100 */
[----:B------:R-:W-:Y:S02]  /*1100*/  SEL R13, R6, RZ, P0 ;  /* 0x000000ff060d7207 */ /* 0x000fe40000000000 */
[----:B------:R-:W-:Y:S02]  /*1110*/  SEL R14, R7, RZ, P0 ;  /* 0x000000ff070e7207 */ /* 0x000fe40000000000 */
[----:B------:R-:W-:-:S05]  /*1120*/  IADD3 R13, P3, PT, -R13, R12, RZ ;  /* 0x0000000c0d0d7210 */ /* 0x000fca0007f7e1ff */
[----:B------:R-:W-:-:S08]  /*1130*/  IMAD.X R14, R15, 0x1, ~R14, P3 ;  /* 0x000000010f0e7824 */ /* 0x000fd000018e0e0e */
.L_x_46:
[----:B------:R-:W-:Y:S05]  /*1140*/  BSYNC.RECONVERGENT B1 ;  /* 0x0000000000017941 */ /* 0x000fea0003800200 */
.L_x_45:
        /* <DEDUP_REMOVED lines=13> */
.L_x_44:
[----:B------:R-:W-:Y:S05]  /*1220*/  BSYNC.RECONVERGENT B0 ;  /* 0x0000000000007941 */ /* 0x000fea0003800200 */
.L_x_43:
[----:B------:R-:W-:Y:S01]  /*1230*/  BAR.SYNC.DEFER_BLOCKING 0x0 ;  /* 0x0000000000007b1d */ /* 0x000fe20000010000 */
[----:B------:R-:W-:-:S05]  /*1240*/  UISETP.GT.U32.AND UP0, UPT, UR8, 0x2, UPT ;  /* 0x000000020800788c */ /* 0x000fca000bf04070 */
[----:B------:R-:W-:-:S04]  /*1250*/  UMOV UR6, UR8 ;  /* 0x0000000800067c82 */ /* 0x000fc80008000000 */
[----:B------:R-:W-:Y:S05]  /*1260*/  BRA.U UP0, `(.L_x_47) ;  /* 0xfffffff500307547 */ /* 0x000fea000b83ffff */
.L_x_35:
[----:B------:R-:W5:Y:S02]  /*1270*/  LDCU UR7, c[0x0][0x390] ;  /* 0x00007200ff0777ac */ /* 0x000f640008000800 */
[----:B-----5:R-:W-:-:S13]  /*1280*/  ISETP.GE.U32.AND P0, PT, R0, UR7, PT ;  /* 0x0000000700007c0c */ /* 0x020fda000bf06070 */
[----:B------:R-:W-:Y:S05]  /*1290*/  @P0 EXIT ;  /* 0x000000000000094d */ /* 0x000fea0003800000 */
[----:B------:R-:W5:Y:S01]  /*12a0*/  LDCU.64 UR4, c[0x3][URZ] ;  /* 0x00c00000ff0477ac */ /* 0x000f620008000a00 */
[----:B01--4-:R-:W-:Y:S02]  /*12b0*/  IMAD.MOV.U32 R9, RZ, RZ, 0x1 ;  /* 0x00000001ff097424 */ /* 0x013fe400078e00ff */
[----:B---3--:R-:W-:Y:S02]  /*12c0*/  IMAD.MOV.U32 R6, RZ, RZ, RZ ;  /* 0x000000ffff067224 */ /* 0x008fe400078e00ff */
[----:B-----5:R-:W-:Y:S02]  /*12d0*/  IMAD.U32 R2, RZ, RZ, UR4 ;  /* 0x00000004ff027e24 */ /* 0x020fe4000f8e00ff */
[----:B------:R-:W-:-:S03]  /*12e0*/  IMAD.U32 R3, RZ, RZ, UR5 ;  /* 0x00000005ff037e24 */ /* 0x000fc6000f8e00ff */
[----:B------:R-:W-:-:S04]  /*12f0*/  IADD3 R7, P1, PT, R2, -0x2, RZ ;  /* 0xfffffffe02077810 */ /* 0x000fc80007f3e0ff */
[----:B------:R-:W-:Y:S02]  /*1300*/  ISETP.NE.U32.AND P0, PT, R7, RZ, PT ;  /* 0x000000ff0700720c */ /* 0x000fe40003f05070 */
[----:B------:R-:W-:-:S04]  /*1310*/  IADD3.X R8, PT, PT, R3, -0x1, RZ, P1, !PT ;  /* 0xffffffff03087810 */ /* 0x000fc80000ffe4ff */
[----:B------:R-:W-:-:S13]  /*1320*/  ISETP.NE.AND.EX P0, PT, R8, RZ, PT, P0 ;  /* 0x000000ff0800720c */ /* 0x000fda0003f05300 */
[----:B------:R-:W-:Y:S05]  /*1330*/  @!P0 BRA `(.L_x_48) ;  /* 0x00000004008c8947 */ /* 0x000fea0003800000 */
[----:B------:R-:W0:Y:S01]  /*1340*/  LDC R11, c[0x0][0x390] ;  /* 0x0000e400ff0b7b82 */ /* 0x000e220000000800 */
[----:B------:R-:W-:Y:S02]  /*1350*/  IMAD.MOV.U32 R10, RZ, RZ, RZ ;  /* 0x000000ffff0a7224 */ /* 0x000fe400078e00ff */
[----:B------:R-:W-:Y:S02]  /*1360*/  IMAD.MOV.U32 R9, RZ, RZ, 0x1 ;  /* 0x00000001ff097424 */ /* 0x000fe400078e00ff */
[----:B------:R-:W-:-:S03]  /*1370*/  IMAD.MOV.U32 R6, RZ, RZ, RZ ;  /* 0x000000ffff067224 */ /* 0x000fc600078e00ff */
[----:B------:R-:W1:Y:S08]  /*1380*/  LDC.64 R2, c[0x3][RZ] ;  /* 0x00c00000ff027b82 */ /* 0x000e700000000a00 */
[----:B--2---:R-:W2:Y:S02]  /*1390*/  LDC.64 R4, c[0x3][0x8] ;  /* 0x00c00200ff047b82 */ /* 0x004ea40000000a00 */
.L_x_52:
[----:B------:R-:W-:-:S04]  /*13a0*/  LOP3.LUT R12, R7, 0x1, RZ, 0xc0, !PT ;  /* 0x00000001070c7812 */ /* 0x000fc800078ec0ff */
[----:B------:R-:W-:-:S04]  /*13b0*/  ISETP.NE.U32.AND P0, PT, R12, 0x1, PT ;  /* 0x000000010c00780c */ /* 0x000fc80003f05070 */
[----:B------:R-:W-:-:S13]  /*13c0*/  ISETP.NE.U32.AND.EX P0, PT, RZ, RZ, PT, P0 ;  /* 0x000000ffff00720c */ /* 0x000fda0003f05100 */
[----:B------:R-:W-:Y:S05]  /*13d0*/  @P0 BRA `(.L_x_49) ;  /* 0x0000000000a80947 */ /* 0x000fea0003800000 */
[----:B0-----:R-:W-:-:S04]  /*13e0*/  IMAD.WIDE.U32 R12, R6, R11, RZ ;  /* 0x0000000b060c7225 */ /* 0x001fc800078e00ff */
        /* <DEDUP_REMOVED lines=27> */
[----:B--2---:R-:W-:-:S05]  /*15a0*/  IADD3 R9, P0, PT, R15, R4, RZ ;  /* 0x000000040f097210 */ /* 0x004fca0007f1e0ff */
[----:B------:R-:W-:Y:S01]  /*15b0*/  IMAD.X R12, R12, 0x1, R5, P0 ;  /* 0x000000010c0c7824 */ /* 0x000fe200000e0605 */
[----:B------:R-:W-:-:S04]  /*15c0*/  ISETP.GE.U32.AND P0, PT, R9, R2, PT ;  /* 0x000000020900720c */ /* 0x000fc80003f06070 */
[----:B------:R-:W-:-:S04]  /*15d0*/  ISETP.GE.U32.AND.EX P0, PT, R12, R3, PT, P0 ;  /* 0x000000030c00720c */ /* 0x000fc80003f06100 */
[----:B------:R-:W-:-:S04]  /*15e0*/  SEL R6, R2, RZ, P0 ;  /* 0x000000ff02067207 */ /* 0x000fc80000000000 */
[----:B------:R-:W-:Y:S02]  /*15f0*/  IADD3 R15, P1, PT, -R6, R9, RZ ;  /* 0x00000009060f7210 */ /* 0x000fe40007f3e1ff */
[----:B------:R-:W-:-:S05]  /*1600*/  SEL R6, R3, RZ, P0 ;  /* 0x000000ff03067207 */ /* 0x000fca0000000000 */
[----:B------:R-:W-:-:S07]  /*1610*/  IMAD.X R12, R12, 0x1, ~R6, P1 ;  /* 0x000000010c0c7824 */ /* 0x000fce00008e0e06 */
.L_x_50:
[----:B------:R-:W-:-:S04]  /*1620*/  ISETP.GE.U32.AND P0, PT, R15, R2, PT ;  /* 0x000000020f00720c */ /* 0x000fc80003f06070 */
[----:B------:R-:W-:-:S04]  /*1630*/  ISETP.GE.U32.AND.EX P0, PT, R12, R3, PT, P0 ;  /* 0x000000030c00720c */ /* 0x000fc80003f06100 */
[----:B------:R-:W-:Y:S02]  /*1640*/  SEL R9, R2, RZ, P0 ;  /* 0x000000ff02097207 */ /* 0x000fe40000000000 */
[----:B------:R-:W-:Y:S02]  /*1650*/  SEL R6, R3, RZ, P0 ;  /* 0x000000ff03067207 */ /* 0x000fe40000000000 */
[----:B------:R-:W-:-:S05]  /*1660*/  IADD3 R9, P1, PT, R15, -R9, RZ ;  /* 0x800000090f097210 */ /* 0x000fca0007f3e0ff */
[----:B------:R-:W-:-:S08]  /*1670*/  IMAD.X R6, R12, 0x1, ~R6, P1 ;  /* 0x000000010c067824 */ /* 0x000fd000008e0e06 */
.L_x_49:
[----:B0-----:R-:W-:-:S04]  /*1680*/  IMAD.WIDE.U32 R12, R10, R11, RZ ;  /* 0x0000000b0a0c7225 */ /* 0x001fc800078e00ff */
        /* <DEDUP_REMOVED lines=35> */
.L_x_51:
[----:B------:R-:W-:Y:S02]  /*18c0*/  ISETP.GT.U32.AND P1, PT, R7, 0x1, PT ;  /* 0x000000010700780c */ /* 0x000fe40003f24070 */
[----:B------:R-:W-:Y:S02]  /*18d0*/  ISETP.GE.U32.AND P0, PT, R13, R2, PT ;  /* 0x000000020d00720c */ /* 0x000fe40003f06070 */
[----:B------:R-:W-:Y:S02]  /*18e0*/  ISETP.GT.U32.AND.EX P1, PT, R8, RZ, PT, P1 ;  /* 0x000000ff0800720c */ /* 0x000fe40003f24110 */
[----:B------:R-:W-:Y:S02]  /*18f0*/  ISETP.GE.U32.AND.EX P0, PT, R12, R3, PT, P0 ;  /* 0x000000030c00720c */ /* 0x000fe40003f06100 */
[----:B------:R-:W-:Y:S02]  /*1900*/  SHF.R.U64 R7, R7, 0x1, R8 ;  /* 0x0000000107077819 */ /* 0x000fe40000001208 */
[----:B------:R-:W-:-:S02]  /*1910*/  SEL R11, R2, RZ, P0 ;  /* 0x000000ff020b7207 */ /* 0x000fc40000000000 */
[----:B------:R-:W-:Y:S02]  /*1920*/  SEL R10, R3, RZ, P0 ;  /* 0x000000ff030a7207 */ /* 0x000fe40000000000 */
[----:B------:R-:W-:Y:S02]  /*1930*/  IADD3 R11, P2, PT, R13, -R11, RZ ;  /* 0x8000000b0d0b7210 */ /* 0x000fe40007f5e0ff */
[----:B------:R-:W-:-:S03]  /*1940*/  SHF.R.U32.HI R8, RZ, 0x1, R8 ;  /* 0x00000001ff087819 */ /* 0x000fc60000011608 */
[----:B------:R-:W-:Y:S01]  /*1950*/  IMAD.X R10, R12, 0x1, ~R10, P2 ;  /* 0x000000010c0a7824 */ /* 0x000fe200010e0e0a */
[----:B------:R-:W-:Y:S07]  /*1960*/  @P1 BRA `(.L_x_52) ;  /* 0xfffffff8008c1947 */ /* 0x000fee000383ffff */
.L_x_48:
[----:B--2---:R-:W0:Y:S02]  /*1970*/  LDC.64 R4, c[0x0][0x380] ;  /* 0x0000e000ff047b82 */ /* 0x004e240000000a00 */
[----:B0-----:R-:W-:-:S05]  /*1980*/  IMAD.WIDE.U32 R4, R0, 0x8, R4 ;  /* 0x0000000800047825 */ /* 0x001fca00078e0004 */
[----:B------:R-:W2:Y:S01]  /*1990*/  LDG.E.64 R10, desc[UR12][R4.64] ;  /* 0x0000000c040a7981 */ /* 0x000ea2000c1e1b00 */
[----:B------:R-:W-:Y:S01]  /*19a0*/  BSSY.RECONVERGENT B0, `(.L_x_53) ;  /* 0x0000026000007945 */ /* 0x000fe20003800200 */
[----:B--2---:R-:W-:-:S04]  /*19b0*/  IMAD.WIDE.U32 R12, R11, R9, RZ ;  /* 0x000000090b0c7225 */ /* 0x004fc800078e00ff */
        /* <DEDUP_REMOVED lines=36> */
.L_x_54:
[----:B------:R-:W-:Y:S05]  /*1c00*/  BSYNC.RECONVERGENT B0 ;  /* 0x0000000000007941 */ /* 0x000fea0003800200 */
.L_x_53:
[----:B------:R-:W-:-:S04]  /*1c10*/  ISETP.GE.U32.AND P0, PT, R9, R2, PT ;  /* 0x000000020900720c */ /* 0x000fc80003f06070 */
[----:B------:R-:W-:-:S04]  /*1c20*/  ISETP.GE.U32.AND.EX P0, PT, R6, R3, PT, P0 ;  /* 0x000000030600720c */ /* 0x000fc80003f06100 */
[----:B------:R-:W-:Y:S02]  /*1c30*/  SEL R2, R2, RZ, P0 ;  /* 0x000000ff02027207 */ /* 0x000fe40000000000 */
[----:B------:R-:W-:Y:S02]  /*1c40*/  SEL R3, R3, RZ, P0 ;  /* 0x000000ff03037207 */ /* 0x000fe40000000000 */
[----:B------:R-:W-:-:S05]  /*1c50*/  IADD3 R2, P0, PT, R9, -R2, RZ ;  /* 0x8000000209027210 */ /* 0x000fca0007f1e0ff */
[----:B------:R-:W-:-:S05]  /*1c60*/  IMAD.X R3, R6, 0x1, ~R3, P0 ;  /* 0x0000000106037824 */ /* 0x000fca00000e0e03 */
[----:B------:R-:W-:Y:S01]  /*1c70*/  STG.E.64 desc[UR12][R4.64], R2 ;  /* 0x0000000204007986 */ /* 0x000fe2000c101b0c */
[----:B------:R-:W-:Y:S05]  /*1c80*/  EXIT ;  /* 0x000000000000794d */ /* 0x000fea0003800000 */
.L_x_55:
        /* <DEDUP_REMOVED lines=15> */
.L_x_71:


//--------------------- .text.goldilocks_ntt_forward --------------------------
	.section	.text.goldilocks_ntt_forward,"ax",@progbits
	.align	128
        .global         goldilocks_ntt_forward
        .type           goldilocks_ntt_forward,@function
        .size           goldilocks_ntt_forward,(.L_x_72 - goldilocks_ntt_forward)
        .other          goldilocks_ntt_forward,@"STO_CUDA_ENTRY STV_DEFAULT"
goldilocks_ntt_forward:
.text.goldilocks_ntt_forward:
[----:B------:R-:W-:Y:S08]  /*0000*/  LDC R1, c[0x0][0x37c] ;  /* 0x0000df00ff017b82 */ /* 0x000ff00000000800 */
[----:B------:R-:W0:Y:S01]  /*0010*/  LDC R2, c[0x0][0x394] ;  /* 0x0000e500ff027b82 */ /* 0x000e220000000800 */
[----:B------:R-:W1:Y:S07]  /*0020*/  S2R R6, SR_TID.X ;  /* 0x0000000000067919 */ /* 0x000e6e0000002100 */
[----:B------:R-:W2:Y:S01]  /*0030*/  S2UR UR5, SR_CTAID.X ;  /* 0x00000000000579c3 */ /* 0x000ea20000002500 */
[----:B0-----:R-:W-:-:S13]  /*0040*/  ISETP.NE.AND P0, PT, R2, RZ, PT ;  /* 0x000000ff0200720c */ /* 0x001fda0003f05270 */
[----:B-12---:R-:W-:Y:S05]  /*0050*/  @!P0 EXIT ;  /* 0x000000000000894d */ /* 0x006fea0003800000 */
[----:B------:R-:W0:Y:S01]  /*0060*/  LDC.64 R4, c[0x3][0x8] ;  /* 0x00c00200ff047b82 */ /* 0x000e220000000a00 */
[----:B------:R-:W1:Y:S01]  /*0070*/  LDCU UR4, c[0x0][0x390] ;  /* 0x00007200ff0477ac */ /* 0x000e620008000800 */
[----:B------:R-:W-:Y:S01]  /*0080*/  VIADD R2, R2, 0x1 ;  /* 0x0000000102027836 */ /* 0x000fe20000000000 */
[----:B------:R-:W2:Y:S04]  /*0090*/  LDCU.64 UR10, c[0x0][0x358] ;  /* 0x00006b00ff0a77ac */ /* 0x000ea80008000a00 */
[----:B------:R-:W-:Y:S01]  /*00a0*/  ISETP.GE.U32.AND P0, PT, R2, 0x3, PT ;  /* 0x000000030200780c */ /* 0x000fe20003f06070 */
[----:B------:R-:W3:Y:S01]  /*00b0*/  LDC R3, c[0x0][0x360] ;  /* 0x0000d800ff037b82 */ /* 0x000ee20000000800 */
[----:B-1----:R-:W-:Y:S01]  /*00c0*/  USHF.R.U32.HI UR4, URZ, 0x1, UR4 ;  /* 0x00000001ff047899 */ /* 0x002fe20008011604 */
[----:B0-----:R-:W-:-:S02]  /*00d0*/  IADD3 R0, P1, PT, R4, 0x1, RZ ;  /* 0x0000000104007810 */ /* 0x001fc40007f3e0ff */
[----:B------:R-:W-:-:S05]  /*00e0*/  VIMNMX.U32 R4, PT, PT, R2, 0x2, !PT ;  /* 0x0000000202047848 */ /* 0x000fca0007fe0000 */
[----:B------:R-:W-:Y:S02]  /*00f0*/  VIADD R4, R4, 0xffffffff ;  /* 0xffffffff04047836 */ /* 0x000fe40000000000 */
[----:B---3--:R-:W-:Y:S01]  /*0100*/  IMAD R2, R3, UR5, R6 ;  /* 0x0000000503027c24 */ /* 0x008fe2000f8e0206 */
[----:B------:R-:W-:Y:S01]  /*0110*/  UMOV UR5, 0x1 ;  /* 0x0000000100057882 */ /* 0x000fe20000000000 */
[----:B------:R-:W-:Y:S01]  /*0120*/  IMAD.X R3, RZ, RZ, R5, P1 ;  /* 0x000000ffff037224 */ /* 0x000fe200008e0605 */
[----:B--2---:R-:W-:Y:S06]  /*0130*/  @!P0 BRA `(.L_x_56) ;  /* 0x0000000c00008947 */ /* 0x004fec0003800000 */
[----:B------:R-:W0:Y:S01]  /*0140*/  LDC.64 R6, c[0x0][0x380] ;  /* 0x0000e000ff067b82 */ /* 0x000e220000000a00 */
[----:B------:R-:W-:Y:S01]  /*0150*/  LOP3.LUT R5, R4, 0xfffffffe, RZ, 0xc0, !PT ;  /* 0xfffffffe04057812 */ /* 0x000fe200078ec0ff */
[----:B------:R-:W-:Y:S01]  /*0160*/  UMOV UR5, 0x2 ;  /* 0x0000000200057882 */ /* 0x000fe20000000000 */
[----:B------:R-:W-:-:S03]  /*0170*/  ISETP.GE.U32.AND P2, PT, R2, UR4, PT ;  /* 0x0000000402007c0c */ /* 0x000fc6000bf46070 */
[----:B------:R-:W-:Y:S02]  /*0180*/  IMAD.MOV R5, RZ, RZ, -R5 ;  /* 0x000000ffff057224 */ /* 0x000fe400078e0a05 */
[----:B------:R-:W1:Y:S08]  /*0190*/  LDC.64 R8, c[0x0][0x388] ;  /* 0x0000e200ff087b82 */ /* 0x000e700000000a00 */
.L_x_61:
[----:B------:R-:W-:Y:S01]  /*01a0*/  UIADD3 UR9, UPT, UPT, UR5, -0x1, URZ ;  /* 0xffffffff05097890 */ /* 0x000fe2000fffe0ff */
[----:B------:R-:W-:Y:S04]  /*01b0*/  BSSY.RECONVERGENT B0, `(.L_x_57) ;  /* 0x0000058000007945 */ /* 0x000fe80003800200 */
[----:B--23--:R-:W-:Y:S07]  /*01c0*/  @P2 BRA `(.L_x_58) ;  /* 0x0000000400582947 */ /* 0x00cfee0003800000 */
[----:B------:R-:W-:Y:S01]  /*01d0*/  UMOV UR6, 0x1 ;  /* 0x0000000100067882 */ /* 0x000fe20000000000 */
[----:B------:R-:W-:Y:S01]  /*01e0*/  UIADD3 UR7, UPT, UPT, UR5, -0x2, URZ ;  /* 0xfffffffe05077890 */ /* 0x000fe2000fffe0ff */
[----:B------:R-:W2:Y:S01]  /*01f0*/  LDC.64 R20, c[0x3][RZ] ;  /* 0x00c00000ff147b82 */ /* 0x000ea20000000a00 */
[----:B------:R-:W-:-:S04]  /*0200*/  USHF.L.U32 UR6, UR6, UR9, URZ ;  /* 0x0000000906067299 */ /* 0x000fc800080006ff */
[----:B------:R-:W-:Y:S01]  /*0210*/  USHF.R.U32.HI UR6, URZ, 0x1, UR6 ;  /* 0x00000001ff067899 */ /* 0x000fe20008011606 */
[----:B------:R-:W-:-:S03]  /*0220*/  SHF.R.U32.HI R10, RZ, UR7, R2 ;  /* 0x00000007ff0a7c19 */ /* 0x000fc60008011602 */
[----:B------:R-:W-:Y:S01]  /*0230*/  UIADD3 UR8, UPT, UPT, UR6, -0x1, URZ ;  /* 0xffffffff06087890 */ /* 0x000fe2000fffe0ff */
[----:B------:R-:W-:-:S05]  /*0240*/  SHF.L.U32 R15, R10, UR9, RZ ;  /* 0x000000090a0f7c19 */ /* 0x000fca00080006ff */
[----:B------:R-:W-:-:S05]  /*0250*/  LOP3.LUT R14, R2, UR8, RZ, 0xc0, !PT ;  /* 0x00000008020e7c12 */ /* 0x000fca000f8ec0ff */
[----:B------:R-:W-:-:S04]  /*0260*/  VIADD R24, R14, UR6 ;  /* 0x000000060e187c36 */ /* 0x000fc80008000000 */
[----:B------:R-:W-:Y:S02]  /*0270*/  IMAD.IADD R11, R15, 0x1, R24 ;  /* 0x000000010f0b7824 */ /* 0x000fe400078e0218 */
[----:B-1----:R-:W-:-:S04]  /*0280*/  IMAD.WIDE.U32 R24, R24, 0x8, R8 ;  /* 0x0000000818187825 */ /* 0x002fc800078e0008 */
[----:B0-----:R-:W-:Y:S02]  /*0290*/  IMAD.WIDE.U32 R10, R11, 0x8, R6 ;  /* 0x000000080b0a7825 */ /* 0x001fe400078e0006 */
[----:B------:R-:W3:Y:S04]  /*02a0*/  LDG.E.64.CONSTANT R24, desc[UR10][R24.64] ;  /* 0x0000000a18187981 */ /* 0x000ee8000c1e9b00 */
[----:B------:R-:W3:Y:S01]  /*02b0*/  LDG.E.64 R12, desc[UR10][R10.64] ;  /* 0x0000000a0a0c7981 */ /* 0x000ee2000c1e1b00 */
[----:B------:R-:W-:-:S04]  /*02c0*/  IMAD.IADD R15, R14, 0x1, R15 ;  /* 0x000000010e0f7824 */ /* 0x000fc800078e020f */
[----:B------:R-:W-:-:S05]  /*02d0*/  IMAD.WIDE.U32 R14, R15, 0x8, R6 ;  /* 0x000000080f0e7825 */ /* 0x000fca00078e0006 */
[----:B------:R-:W4:Y:S01]  /*02e0*/  LDG.E.64 R16, desc[UR10][R14.64] ;  /* 0x0000000a0e107981 */ /* 0x000f22000c1e1b00 */
[----:B---3--:R-:W-:-:S04]  /*02f0*/  IMAD.WIDE.U32 R18, R25, R12, RZ ;  /* 0x0000000c19127225 */ /* 0x008fc800078e00ff */
[----:B------:R-:W-:-:S04]  /*0300*/  IMAD.WIDE.U32 R22, R24, R12, RZ ;  /* 0x0000000c18167225 */ /* 0x000fc800078e00ff */
[----:B------:R-:W-:-:S04]  /*0310*/  IMAD.WIDE.U32 R18, P0, R24, R13, R18 ;  /* 0x0000000d18127225 */ /* 0x000fc80007800012 */
[----:B------:R-:W-:Y:S01]  /*0320*/  IMAD R27, R13, R24, RZ ;  /* 0x000000180d1b7224 */ /* 0x000fe200078e02ff */
[----:B------:R-:W-:Y:S01]  /*0330*/  IADD3 RZ, P1, PT, R23, R18, RZ ;  /* 0x0000001217ff7210 */ /* 0x000fe20007f3e0ff */
[----:B------:R-:W-:Y:S02]  /*0340*/  IMAD.X R23, RZ, RZ, RZ, P0 ;  /* 0x000000ffff177224 */ /* 0x000fe400000e06ff */
[----:B------:R-:W-:Y:S02]  /*0350*/  IMAD.MOV.U32 R22, RZ, RZ, R19 ;  /* 0x000000ffff167224 */ /* 0x000fe400078e0013 */
[C---:B------:R-:W-:Y:S02]  /*0360*/  IMAD R27, R25.reuse, R12, R27 ;  /* 0x0000000c191b7224 */ /* 0x040fe400078e021b */
[----:B------:R-:W-:-:S04]  /*0370*/  IMAD.WIDE.U32.X R22, R25, R13, R22, P1 ;  /* 0x0000000d19167225 */ /* 0x000fc800008e0416 */
[----:B------:R-:W-:-:S04]  /*0380*/  IMAD.WIDE.U32 R12, R12, R24, RZ ;  /* 0x000000180c0c7225 */ /* 0x000fc800078e00ff */
[----:B------:R-:W-:Y:S01]  /*0390*/  IMAD.IADD R25, R13, 0x1, R27 ;  /* 0x000000010d197824 */ /* 0x000fe200078e021b */
        /* <DEDUP_REMOVED lines=33> */
[----:B------:R-:W-:-:S04]  /*05b0*/  IADD3 R19, P1, PT, R19, -R12, RZ ;  /* 0x8000000c13137210 */ /* 0x000fc80007f3e0ff */
[-C--:B----4-:R-:W-:Y:S01]  /*05c0*/  IADD3 R12, P2, PT, R16, R19.reuse, RZ ;  /* 0x00000013100c7210 */ /* 0x090fe20007f5e0ff */
[----:B------:R-:W-:Y:S01]  /*05d0*/  IMAD.X R13, R22, 0x1, ~R13, P1 ;  /* 0x00000001160d7824 */ /* 0x000fe200008e0e0d */
[-C--:B------:R-:W-:Y:S02]  /*05e0*/  ISETP.GE.U32.AND P1, PT, R16, R19.reuse, PT ;  /* 0x000000131000720c */ /* 0x080fe40003f26070 */
[----:B------:R-:W-:Y:S01]  /*05f0*/  ISETP.GE.U32.AND P0, PT, R12, R19, PT ;  /* 0x000000130c00720c */ /* 0x000fe20003f06070 */
[C---:B------:R-:W-:Y:S01]  /*0600*/  IMAD.X R18, R17.reuse, 0x1, R13, P2 ;  /* 0x0000000111127824 */ /* 0x040fe200010e060d */
[----:B------:R-:W-:-:S04]  /*0610*/  ISETP.GE.U32.AND.EX P1, PT, R17, R13, PT, P1 ;  /* 0x0000000d1100720c */ /* 0x000fc80003f26110 */
[----:B------:R-:W-:-:S04]  /*0620*/  ISETP.GE.U32.AND.EX P0, PT, R18, R13, PT, P0 ;  /* 0x0000000d1200720c */ /* 0x000fc80003f06100 */
[----:B------:R-:W-:Y:S02]  /*0630*/  SEL R23, R0, RZ, !P0 ;  /* 0x000000ff00177207 */ /* 0x000fe40004000000 */
[----:B------:R-:W-:Y:S02]  /*0640*/  SEL R22, R3, RZ, !P0 ;  /* 0x000000ff03167207 */ /* 0x000fe40004000000 */
[----:B------:R-:W-:Y:S02]  /*0650*/  IADD3 R23, P0, PT, R23, R12, RZ ;  /* 0x0000000c17177210 */ /* 0x000fe40007f1e0ff */
[----:B------:R-:W-:-:S03]  /*0660*/  SEL R12, R20, RZ, !P1 ;  /* 0x000000ff140c7207 */ /* 0x000fc60004800000 */
[----:B------:R-:W-:Y:S01]  /*0670*/  IMAD.X R22, R22, 0x1, R18, P0 ;  /* 0x0000000116167824 */ /* 0x000fe200000e0612 */
[----:B------:R-:W-:Y:S02]  /*0680*/  ISETP.GE.U32.AND P0, PT, R23, R20, PT ;  /* 0x000000141700720c */ /* 0x000fe40003f06070 */
[C---:B------:R-:W-:Y:S02]  /*0690*/  SEL R18, R21.reuse, RZ, !P1 ;  /* 0x000000ff15127207 */ /* 0x040fe40004800000 */
[----:B------:R-:W-:Y:S02]  /*06a0*/  ISETP.GE.U32.AND.EX P0, PT, R22, R21, PT, P0 ;  /* 0x000000151600720c */ /* 0x000fe40003f06100 */
[----:B------:R-:W-:Y:S02]  /*06b0*/  IADD3 R12, P2, P3, R12, R16, -R19 ;  /* 0x000000100c0c7210 */ /* 0x000fe40007b5e813 */
[----:B------:R-:W-:Y:S02]  /*06c0*/  SEL R20, R20, RZ, P0 ;  /* 0x000000ff14147207 */ /* 0x000fe40000000000 */
[----:B------:R-:W-:-:S02]  /*06d0*/  SEL R21, R21, RZ, P0 ;  /* 0x000000ff15157207 */ /* 0x000fc40000000000 */
[----:B------:R-:W-:Y:S02]  /*06e0*/  IADD3 R16, P1, PT, -R20, R23, RZ ;  /* 0x0000001714107210 */ /* 0x000fe40007f3e1ff */
[----:B------:R-:W-:-:S03]  /*06f0*/  IADD3.X R13, PT, PT, R18, R17, ~R13, P2, P3 ;  /* 0x00000011120d7210 */ /* 0x000fc600017e6c0d */
[----:B------:R-:W-:-:S05]  /*0700*/  IMAD.X R17, R22, 0x1, ~R21, P1 ;  /* 0x0000000116117824 */ /* 0x000fca00008e0e15 */
[----:B------:R2:W-:Y:S04]  /*0710*/  STG.E.64 desc[UR10][R14.64], R16 ;  /* 0x000000100e007986 */ /* 0x0005e8000c101b0a */
[----:B------:R2:W-:Y:S02]  /*0720*/  STG.E.64 desc[UR10][R10.64], R12 ;  /* 0x0000000c0a007986 */ /* 0x0005e4000c101b0a */
.L_x_58:
[----:B------:R-:W-:Y:S05]  /*0730*/  BSYNC.RECONVERGENT B0 ;  /* 0x0000000000007941 */ /* 0x000fea0003800200 */
.L_x_57:
[----:B------:R-:W-:Y:S01]  /*0740*/  BAR.SYNC.DEFER_BLOCKING 0x0 ;  /* 0x0000000000007b1d */ /* 0x000fe20000010000 */
[----:B------:R-:W-:Y:S01]  /*0750*/  ISETP.GE.U32.AND P2, PT, R2, UR4, PT ;  /* 0x0000000402007c0c */ /* 0x000fe2000bf46070 */
[----:B------:R-:W-:-:S04]  /*0760*/  VIADD R5, R5, 0x2 ;  /* 0x0000000205057836 */ /* 0x000fc80000000000 */
[----:B------:R-:W-:Y:S01]  /*0770*/  BSSY.RECONVERGENT B0, `(.L_x_59) ;  /* 0x0000058000007945 */ /* 0x000fe20003800200 */
[----:B------:R-:W-:-:S07]  /*0780*/  ISETP.NE.AND P3, PT, R5, RZ, PT ;  /* 0x000000ff0500720c */ /* 0x000fce0003f65270 */
[----:B------:R-:W-:Y:S06]  /*0790*/  @P2 BRA `(.L_x_60) ;  /* 0x0000000400542947 */ /* 0x000fec0003800000 */
[----:B------:R-:W-:Y:S01]  /*07a0*/  UMOV UR6, 0x2 ;  /* 0x0000000200067882 */ /* 0x000fe20000000000 */
[----:B--2---:R-:W-:Y:S01]  /*07b0*/  SHF.R.U32.HI R10, RZ, UR9, R2 ;  /* 0x00000009ff0a7c19 */ /* 0x004fe20008011602 */
[----:B------:R-:W-:Y:S01]  /*07c0*/  USHF.L.U32 UR6, UR6, UR9, URZ ;  /* 0x0000000906067299 */ /* 0x000fe200080006ff */
[----:B------:R-:W2:Y:S02]  /*07d0*/  LDC.64 R16, c[0x3][RZ] ;  /* 0x00c00000ff107b82 */ /* 0x000ea40000000a00 */
[----:B------:R-:W-:Y:S01]  /*07e0*/  SHF.L.U32 R13, R10, UR5, RZ ;  /* 0x000000050a0d7c19 */ /* 0x000fe200080006ff */
[----:B------:R-:W-:-:S04]  /*07f0*/  USHF.R.U32.HI UR6, URZ, 0x1, UR6 ;  /* 0x00000001ff067899 */ /* 0x000fc80008011606 */
[----:B------:R-:W-:-:S06]  /*0800*/  UIADD3 UR7, UPT, UPT, UR6, -0x1, URZ ;  /* 0xffffffff06077890 */ /* 0x000fcc000fffe0ff */
        /* <DEDUP_REMOVED lines=78> */
.L_x_60:
[----:B------:R-:W-:Y:S05]  /*0cf0*/  BSYNC.RECONVERGENT B0 ;  /* 0x0000000000007941 */ /* 0x000fea0003800200 */
.L_x_59:
[----:B------:R-:W-:Y:S01]  /*0d00*/  BAR.SYNC.DEFER_BLOCKING 0x0 ;  /* 0x0000000000007b1d */ /* 0x000fe20000010000 */
[----:B------:R-:W-:-:S05]  /*0d10*/  UIADD3 UR5, UPT, UPT, UR5, 0x2, URZ ;  /* 0x0000000205057890 */ /* 0x000fca000fffe0ff */
[----:B------:R-:W-:Y:S07]  /*0d20*/  @P3 BRA `(.L_x_61) ;  /* 0xfffffff4001c3947 */ /* 0x000fee000383ffff */
[----:B------:R-:W-:-:S12]  /*0d30*/  UIADD3 UR5, UPT, UPT, UR5, -0x1, URZ ;  /* 0xffffffff05057890 */ /* 0x000fd8000fffe0ff */
.L_x_56:
[----:B------:R-:W-:-:S04]  /*0d40*/  LOP3.LUT R4, R4, 0x1, RZ, 0xc0, !PT ;  /* 0x0000000104047812 */ /* 0x000fc800078ec0ff */
[----:B------:R-:W-:-:S13]  /*0d50*/  ISETP.NE.U32.AND P0, PT, R4, 0x1, PT ;  /* 0x000000010400780c */ /* 0x000fda0003f05070 */
[----:B------:R-:W-:Y:S05]  /*0d60*/  @P0 EXIT ;  /* 0x000000000000094d */ /* 0x000fea0003800000 */
[----:B------:R-:W-:Y:S01]  /*0d70*/  ISETP.GE.U32.AND P0, PT, R2, UR4, PT ;  /* 0x0000000402007c0c */ /* 0x000fe2000bf06070 */
[----:B------:R-:W-:-:S12]  /*0d80*/  BSSY.RECONVERGENT B0, `(.L_x_62) ;  /* 0x000005a000007945 */ /* 0x000fd80003800200 */
[----:B------:R-:W-:Y:S05]  /*0d90*/  @P0 BRA `(.L_x_63) ;  /* 0x0000000400600947 */ /* 0x000fea0003800000 */
[----:B------:R-:W-:Y:S01]  /*0da0*/  UMOV UR4, 0x1 ;  /* 0x0000000100047882 */ /* 0x000fe20000000000 */
[----:B--23--:R-:W2:Y:S01]  /*0db0*/  LDC.64 R10, c[0x0][0x388] ;  /* 0x0000e200ff0a7b82 */ /* 0x00cea20000000a00 */
[----:B------:R-:W-:Y:S02]  /*0dc0*/  USHF.L.U32 UR4, UR4, UR5, URZ ;  /* 0x0000000504047299 */ /* 0x000fe400080006ff */
[----:B------:R-:W-:Y:S02]  /*0dd0*/  UIADD3 UR6, UPT, UPT, UR5, -0x1, URZ ;  /* 0xffffffff05067890 */ /* 0x000fe4000fffe0ff */
[----:B------:R-:W-:-:S03]  /*0de0*/  USHF.R.U32.HI UR4, URZ, 0x1, UR4 ;  /* 0x00000001ff047899 */ /* 0x000fc60008011604 */
[----:B0-----:R-:W0:Y:S01]  /*0df0*/  LDC.64 R6, c[0x0][0x380] ;  /* 0x0000e000ff067b82 */ /* 0x001e220000000a00 */
[----:B------:R-:W-:Y:S01]  /*0e00*/  UIADD3 UR7, UPT, UPT, UR4, -0x1, URZ ;  /* 0xffffffff04077890 */ /* 0x000fe2000fffe0ff */
[----:B------:R-:W-:-:S04]  /*0e10*/  SHF.R.U32.HI R4, RZ, UR6, R2 ;  /* 0x00000006ff047c19 */ /* 0x000fc80008011602 */
[----:B-1----:R-:W-:Y:S02]  /*0e20*/  SHF.L.U32 R9, R4, UR5, RZ ;  /* 0x0000000504097c19 */ /* 0x002fe400080006ff */
[----:B------:R-:W-:-:S05]  /*0e30*/  LOP3.LUT R2, R2, UR7, RZ, 0xc0, !PT ;  /* 0x0000000702027c12 */ /* 0x000fca000f8ec0ff */
[----:B------:R-:W-:-:S04]  /*0e40*/  VIADD R4, R2, UR4 ;  /* 0x0000000402047c36 */ /* 0x000fc80008000000 */
[----:B------:R-:W-:Y:S02]  /*0e50*/  IMAD.IADD R5, R9, 0x1, R4 ;  /* 0x0000000109057824 */ /* 0x000fe400078e0204 */
[----:B--2---:R-:W-:-:S04]  /*0e60*/  IMAD.WIDE.U32 R10, R4, 0x8, R10 ;  /* 0x00000008040a7825 */ /* 0x004fc800078e000a */
[----:B0-----:R-:W-:Y:S02]  /*0e70*/  IMAD.WIDE.U32 R4, R5, 0x8, R6 ;  /* 0x0000000805047825 */ /* 0x001fe400078e0006 */
[----:B------:R-:W2:Y:S04]  /*0e80*/  LDG.E.64.CONSTANT R10, desc[UR10][R10.64] ;  /* 0x0000000a0a0a7981 */ /* 0x000ea8000c1e9b00 */
[----:B------:R-:W2:Y:S01]  /*0e90*/  LDG.E.64 R12, desc[UR10][R4.64] ;  /* 0x0000000a040c7981 */ /* 0x000ea2000c1e1b00 */
[----:B------:R-:W-:-:S04]  /*0ea0*/  IMAD.IADD R9, R2, 0x1, R9 ;  /* 0x0000000102097824 */ /* 0x000fc800078e0209 */
[----:B------:R-:W-:-:S05]  /*0eb0*/  IMAD.WIDE.U32 R6, R9, 0x8, R6 ;  /* 0x0000000809067825 */ /* 0x000fca00078e0006 */
[----:B------:R-:W3:Y:S01]  /*0ec0*/  LDG.E.64 R14, desc[UR10][R6.64] ;  /* 0x0000000a060e7981 */ /* 0x000ee2000c1e1b00 */
        /* <DEDUP_REMOVED lines=46> */
[-C--:B---3--:R-:W-:Y:S01]  /*11b0*/  IADD3 R2, P2, PT, R14, R17.reuse, RZ ;  /* 0x000000110e027210 */ /* 0x088fe20007f5e0ff */
        /* <DEDUP_REMOVED lines=12> */
[----:B------:R-:W-:Y:S02]  /*1280*/  SEL R11, R9, RZ, !P1 ;  /* 0x000000ff090b7207 */ /* 0x000fe40004800000 */
[----:B------:R-:W-:-:S04]  /*1290*/  ISETP.GE.U32.AND.EX P0, PT, R10, R9, PT, P0 ;  /* 0x000000090a00720c */ /* 0x000fc80003f06100 */
[----:B------:R-:W-:Y:S02]  /*12a0*/  SEL R2, R8, RZ, P0 ;  /* 0x000000ff08027207 */ /* 0x000fe40000000000 */
[----:B------:R-:W-:Y:S02]  /*12b0*/  SEL R0, R9, RZ, P0 ;  /* 0x000000ff09007207 */ /* 0x000fe40000000000 */
[----:B------:R-:W-:Y:S02]  /*12c0*/  IADD3 R2, P1, PT, -R2, R13, RZ ;  /* 0x0000000d02027210 */ /* 0x000fe40007f3e1ff */
[----:B------:R-:W-:-:S03]  /*12d0*/  IADD3 R8, P2, P3, R3, R14, -R17 ;  /* 0x0000000e03087210 */ /* 0x000fc60007b5e811 */
[----:B------:R-:W-:Y:S01]  /*12e0*/  IMAD.X R3, R10, 0x1, ~R0, P1 ;  /* 0x000000010a037824 */ /* 0x000fe200008e0e00 */
[----:B------:R-:W-:-:S04]  /*12f0*/  IADD3.X R9, PT, PT, R11, R15, ~R19, P2, P3 ;  /* 0x0000000f0b097210 */ /* 0x000fc800017e6c13 */
[----:B------:R4:W-:Y:S04]  /*1300*/  STG.E.64 desc[UR10][R6.64], R2 ;  /* 0x0000000206007986 */ /* 0x0009e8000c101b0a */
[----:B------:R4:W-:Y:S02]  /*1310*/  STG.E.64 desc[UR10][R4.64], R8 ;  /* 0x0000000804007986 */ /* 0x0009e4000c101b0a */
.L_x_63:
[----:B------:R-:W-:Y:S05]  /*1320*/  BSYNC.RECONVERGENT B0 ;  /* 0x0000000000007941 */ /* 0x000fea0003800200 */
.L_x_62:
[----:B------:R-:W-:Y:S06]  /*1330*/  BAR.SYNC.DEFER_BLOCKING 0x0 ;  /* 0x0000000000007b1d */ /* 0x000fec0000010000 */
[----:B------:R-:W-:Y:S05]  /*1340*/  EXIT ;  /* 0x000000000000794d */ /* 0x000fea0003800000 */
.L_x_64:
        /* <DEDUP_REMOVED lines=11> */
.L_x_72:


//--------------------- .nv.shared.goldilocks_poly_eval_batch --------------------------
	.section	.nv.shared.goldilocks_poly_eval_batch,"aw",@nobits
	.sectionflags	@""
	.align	16
	.zero		1024


//--------------------- .nv.shared.reserved.0     --------------------------
	.section	.nv.shared.reserved.0,"aw",@nobits
	.weak		__nv_reservedSMEM_offset_0_alias
	.size		__nv_reservedSMEM_offset_0_alias, 0, 64
	.other		__nv_reservedSMEM_offset_0_alias,@"STO_CUDA_RESERVED_SHARED STV_DEFAULT"
__nv_reservedSMEM_offset_0_alias:
	.zero		0
	.zero		64


//--------------------- .nv.shared.goldilocks_poly_eval --------------------------
	.section	.nv.shared.goldilocks_poly_eval,"aw",@nobits
	.sectionflags	@""
	.align	16
	.zero		1024


//--------------------- .nv.shared.goldilocks_inner_product --------------------------
	.section	.nv.shared.goldilocks_inner_product,"aw",@nobits
	.sectionflags	@""
	.align	16
	.zero		1024


//--------------------- .nv.shared.goldilocks_vec_scale --------------------------
	.section	.nv.shared.goldilocks_vec_scale,"aw",@nobits
	.sectionflags	@""
	.align	16
	.zero		1024


//--------------------- .nv.shared.goldilocks_vec_mul --------------------------
	.section	.nv.shared.goldilocks_vec_mul,"aw",@nobits
	.sectionflags	@""
	.align	16
	.zero		1024


//--------------------- .nv.shared.goldilocks_vec_add --------------------------
	.section	.nv.shared.goldilocks_vec_add,"aw",@nobits
	.sectionflags	@""
	.align	16
	.zero		1024


//--------------------- .nv.shared.goldilocks_ntt_inverse --------------------------
	.section	.nv.shared.goldilocks_ntt_inverse,"aw",@nobits
	.sectionflags	@""
	.align	16
	.zero		1024


//--------------------- .nv.shared.goldilocks_ntt_forward --------------------------
	.section	.nv.shared.goldilocks_ntt_forward,"aw",@nobits
	.sectionflags	@""
	.align	16
	.zero		1024


//--------------------- .nv.constant0.goldilocks_poly_eval_batch --------------------------
	.section	.nv.constant0.goldilocks_poly_eval_batch,"a",@progbits
	.sectionflags	@""
	.align	4
.nv.constant0.goldilocks_poly_eval_batch:
	.zero		928


//--------------------- .nv.constant0.goldilocks_poly_eval --------------------------
	.section	.nv.constant0.goldilocks_poly_eval,"a",@progbits
	.sectionflags	@""
	.align	4
.nv.constant0.goldilocks_poly_eval:
	.zero		924


//--------------------- .nv.constant0.goldilocks_inner_product --------------------------
	.section	.nv.constant0.goldilocks_inner_product,"a",@progbits
	.sectionflags	@""
	.align	4
.nv.constant0.goldilocks_inner_product:
	.zero		924


//--------------------- .nv.constant0.goldilocks_vec_scale --------------------------
	.section	.nv.constant0.goldilocks_vec_scale,"a",@progbits
	.sectionflags	@""
	.align	4
.nv.constant0.goldilocks_vec_scale:
	.zero		924


//--------------------- .nv.constant0.goldilocks_vec_mul --------------------------
	.section	.nv.constant0.goldilocks_vec_mul,"a",@progbits
	.sectionflags	@""
	.align	4
.nv.constant0.goldilocks_vec_mul:
	.zero		924


//--------------------- .nv.constant0.goldilocks_vec_add --------------------------
	.section	.nv.constant0.goldilocks_vec_add,"a",@progbits
	.sectionflags	@""
	.align	4
.nv.constant0.goldilocks_vec_add:
	.zero		924


//--------------------- .nv.constant0.goldilocks_ntt_inverse --------------------------
	.section	.nv.constant0.goldilocks_ntt_inverse,"a",@progbits
	.sectionflags	@""
	.align	4
.nv.constant0.goldilocks_ntt_inverse:
	.zero		920


//--------------------- .nv.constant0.goldilocks_ntt_forward --------------------------
	.section	.nv.constant0.goldilocks_ntt_forward,"a",@progbits
	.sectionflags	@""
	.align	4
.nv.constant0.goldilocks_ntt_forward:
	.zero		920


//--------------------- SYMBOLS --------------------------

	.type		.nv.reservedSmem.offset0,@object
	.size		.nv.reservedSmem.offset0,0x4
	.type		.nv.reservedSmem.cap,@object
	.size		.nv.reservedSmem.cap,0x4
